//
// Generated by NVIDIA NVVM Compiler
//
// Compiler Build ID: CL-36424714
// Cuda compilation tools, release 13.0, V13.0.88
// Based on NVVM 20.0.0
//

.version 9.0
.target sm_100
.address_size 64

	// .globl	assign_priorities

.visible .entry assign_priorities(
	.param .u32 assign_priorities_param_0,
	.param .u32 assign_priorities_param_1,
	.param .u64 .ptr .align 1 assign_priorities_param_2
)
{
	.reg .pred 	%p<2>;
	.reg .b32 	%r<10>;
	.reg .b64 	%rd<5>;

	ld.param.u32 	%r3, [assign_priorities_param_0];
	ld.param.u32 	%r2, [assign_priorities_param_1];
	ld.param.u64 	%rd1, [assign_priorities_param_2];
	mov.u32 	%r4, %ctaid.x;
	mov.u32 	%r5, %ntid.x;
	mov.u32 	%r6, %tid.x;
	mad.lo.s32 	%r1, %r4, %r5, %r6;
	setp.ge.s32 	%p1, %r1, %r3;
	@%p1 bra 	$L__BB0_2;
	cvta.to.global.u64 	%rd2, %rd1;
	add.s32 	%r7, %r2, %r1;
	mad.lo.s32 	%r8, %r7, 1103515245, 12345;
	and.b32  	%r9, %r8, 2147483647;
	mul.wide.s32 	%rd3, %r1, 4;
	add.s64 	%rd4, %rd2, %rd3;
	st.global.u32 	[%rd4], %r9;
$L__BB0_2:
	ret;

}
	// .globl	jones_plassmann_round
.visible .entry jones_plassmann_round(
	.param .u64 .ptr .align 1 jones_plassmann_round_param_0,
	.param .u64 .ptr .align 1 jones_plassmann_round_param_1,
	.param .u32 jones_plassmann_round_param_2,
	.param .u32 jones_plassmann_round_param_3,
	.param .u64 .ptr .align 1 jones_plassmann_round_param_4,
	.param .u64 .ptr .align 1 jones_plassmann_round_param_5,
	.param .u64 .ptr .align 1 jones_plassmann_round_param_6
)
{
	.local .align 16 .b8 	__local_depot1[256];
	.reg .b64 	%SP;
	.reg .b64 	%SPL;
	.reg .pred 	%p<39>;
	.reg .b16 	%rs<10>;
	.reg .b32 	%r<77>;
	.reg .b64 	%rd<63>;

	mov.u64 	%SPL, __local_depot1;
	ld.param.u64 	%rd13, [jones_plassmann_round_param_0];
	ld.param.u64 	%rd15, [jones_plassmann_round_param_1];
	ld.param.u32 	%r44, [jones_plassmann_round_param_2];
	ld.param.u32 	%r43, [jones_plassmann_round_param_3];
	ld.param.u64 	%rd16, [jones_plassmann_round_param_4];
	ld.param.u64 	%rd17, [jones_plassmann_round_param_5];
	ld.param.u64 	%rd14, [jones_plassmann_round_param_6];
	cvta.to.global.u64 	%rd1, %rd15;
	cvta.to.global.u64 	%rd2, %rd16;
	cvta.to.global.u64 	%rd3, %rd17;
	add.u64 	%rd4, %SPL, 0;
	mov.u32 	%r45, %ctaid.x;
	mov.u32 	%r46, %ntid.x;
	mov.u32 	%r47, %tid.x;
	mad.lo.s32 	%r1, %r45, %r46, %r47;
	setp.ge.s32 	%p1, %r1, %r44;
	@%p1 bra 	$L__BB1_38;
	mul.wide.s32 	%rd19, %r1, 4;
	add.s64 	%rd5, %rd3, %rd19;
	ld.global.u32 	%r48, [%rd5];
	setp.ne.s32 	%p2, %r48, -1;
	@%p2 bra 	$L__BB1_38;
	add.s64 	%rd21, %rd2, %rd19;
	ld.global.nc.u32 	%r2, [%rd21];
	cvta.to.global.u64 	%rd22, %rd13;
	add.s64 	%rd23, %rd22, %rd19;
	ld.global.nc.u32 	%r3, [%rd23];
	ld.global.nc.u32 	%r4, [%rd23+4];
	setp.ge.s32 	%p3, %r3, %r4;
	mov.u32 	%r64, %r3;
	@%p3 bra 	$L__BB1_3;
	bra.uni 	$L__BB1_39;
$L__BB1_3:
	setp.lt.s32 	%p7, %r43, 1;
	@%p7 bra 	$L__BB1_16;
	and.b32  	%r5, %r43, 15;
	setp.lt.u32 	%p8, %r43, 16;
	mov.b32 	%r65, 0;
	@%p8 bra 	$L__BB1_7;
	and.b32  	%r65, %r43, 2147483632;
	neg.s32 	%r72, %r65;
	mov.u64 	%rd62, %rd4;
$L__BB1_6:
	.pragma "nounroll";
	mov.b32 	%r52, 0;
	st.local.v4.b32 	[%rd62], {%r52, %r52, %r52, %r52};
	add.s32 	%r72, %r72, 16;
	add.s64 	%rd62, %rd62, 16;
	setp.eq.s32 	%p9, %r72, 0;
	@%p9 bra 	$L__BB1_7;
	bra.uni 	$L__BB1_6;
$L__BB1_7:
	setp.eq.s32 	%p10, %r5, 0;
	@%p10 bra 	$L__BB1_16;
	and.b32  	%r12, %r43, 7;
	setp.lt.u32 	%p11, %r5, 8;
	@%p11 bra 	$L__BB1_10;
	cvt.u64.u32 	%rd30, %r65;
	add.s64 	%rd31, %rd4, %rd30;
	mov.b16 	%rs1, 0;
	st.local.u8 	[%rd31], %rs1;
	st.local.u8 	[%rd31+1], %rs1;
	st.local.u8 	[%rd31+2], %rs1;
	st.local.u8 	[%rd31+3], %rs1;
	st.local.u8 	[%rd31+4], %rs1;
	st.local.u8 	[%rd31+5], %rs1;
	st.local.u8 	[%rd31+6], %rs1;
	st.local.u8 	[%rd31+7], %rs1;
	add.s32 	%r65, %r65, 8;
$L__BB1_10:
	setp.eq.s32 	%p12, %r12, 0;
	@%p12 bra 	$L__BB1_16;
	and.b32  	%r15, %r43, 3;
	setp.lt.u32 	%p13, %r12, 4;
	@%p13 bra 	$L__BB1_13;
	cvt.u64.u32 	%rd32, %r65;
	add.s64 	%rd33, %rd4, %rd32;
	mov.b16 	%rs2, 0;
	st.local.u8 	[%rd33], %rs2;
	st.local.u8 	[%rd33+1], %rs2;
	st.local.u8 	[%rd33+2], %rs2;
	st.local.u8 	[%rd33+3], %rs2;
	add.s32 	%r65, %r65, 4;
$L__BB1_13:
	setp.eq.s32 	%p14, %r15, 0;
	@%p14 bra 	$L__BB1_16;
	cvt.u64.u32 	%rd34, %r65;
	add.s64 	%rd61, %rd4, %rd34;
	neg.s32 	%r68, %r15;
$L__BB1_15:
	.pragma "nounroll";
	mov.b16 	%rs3, 0;
	st.local.u8 	[%rd61], %rs3;
	add.s64 	%rd61, %rd61, 1;
	add.s32 	%r68, %r68, 1;
	setp.ne.s32 	%p15, %r68, 0;
	@%p15 bra 	$L__BB1_15;
$L__BB1_16:
	setp.ge.s32 	%p16, %r3, %r4;
	@%p16 bra 	$L__BB1_33;
	sub.s32 	%r53, %r4, %r3;
	and.b32  	%r21, %r53, 3;
	setp.eq.s32 	%p17, %r21, 0;
	mov.u32 	%r71, %r3;
	@%p17 bra 	$L__BB1_22;
	neg.s32 	%r69, %r21;
	mov.u32 	%r71, %r3;
$L__BB1_19:
	.pragma "nounroll";
	mul.wide.s32 	%rd35, %r71, 4;
	add.s64 	%rd36, %rd1, %rd35;
	ld.global.nc.u32 	%r54, [%rd36];
	mul.wide.s32 	%rd37, %r54, 4;
	add.s64 	%rd38, %rd3, %rd37;
	ld.global.u32 	%r25, [%rd38];
	setp.lt.s32 	%p18, %r25, 0;
	setp.ge.s32 	%p19, %r25, %r43;
	or.pred  	%p20, %p18, %p19;
	@%p20 bra 	$L__BB1_21;
	cvt.u64.u32 	%rd39, %r25;
	add.s64 	%rd40, %rd4, %rd39;
	mov.b16 	%rs4, 1;
	st.local.u8 	[%rd40], %rs4;
$L__BB1_21:
	add.s32 	%r71, %r71, 1;
	add.s32 	%r69, %r69, 1;
	setp.ne.s32 	%p21, %r69, 0;
	@%p21 bra 	$L__BB1_19;
$L__BB1_22:
	sub.s32 	%r55, %r3, %r4;
	setp.gt.u32 	%p22, %r55, -4;
	@%p22 bra 	$L__BB1_33;
	sub.s32 	%r73, %r71, %r4;
	add.s64 	%rd9, %rd1, 8;
$L__BB1_24:
	mul.wide.s32 	%rd41, %r71, 4;
	add.s64 	%rd12, %rd9, %rd41;
	ld.global.nc.u32 	%r56, [%rd12+-8];
	mul.wide.s32 	%rd42, %r56, 4;
	add.s64 	%rd43, %rd3, %rd42;
	ld.global.u32 	%r34, [%rd43];
	setp.lt.s32 	%p23, %r34, 0;
	setp.ge.s32 	%p24, %r34, %r43;
	or.pred  	%p25, %p23, %p24;
	@%p25 bra 	$L__BB1_26;
	cvt.u64.u32 	%rd44, %r34;
	add.s64 	%rd45, %rd4, %rd44;
	mov.b16 	%rs5, 1;
	st.local.u8 	[%rd45], %rs5;
$L__BB1_26:
	ld.global.nc.u32 	%r57, [%rd12+-4];
	mul.wide.s32 	%rd46, %r57, 4;
	add.s64 	%rd47, %rd3, %rd46;
	ld.global.u32 	%r35, [%rd47];
	setp.lt.s32 	%p26, %r35, 0;
	setp.ge.s32 	%p27, %r35, %r43;
	or.pred  	%p28, %p26, %p27;
	@%p28 bra 	$L__BB1_28;
	cvt.u64.u32 	%rd48, %r35;
	add.s64 	%rd49, %rd4, %rd48;
	mov.b16 	%rs6, 1;
	st.local.u8 	[%rd49], %rs6;
$L__BB1_28:
	ld.global.nc.u32 	%r58, [%rd12];
	mul.wide.s32 	%rd50, %r58, 4;
	add.s64 	%rd51, %rd3, %rd50;
	ld.global.u32 	%r36, [%rd51];
	setp.lt.s32 	%p29, %r36, 0;
	setp.ge.s32 	%p30, %r36, %r43;
	or.pred  	%p31, %p29, %p30;
	@%p31 bra 	$L__BB1_30;
	cvt.u64.u32 	%rd52, %r36;
	add.s64 	%rd53, %rd4, %rd52;
	mov.b16 	%rs7, 1;
	st.local.u8 	[%rd53], %rs7;
$L__BB1_30:
	ld.global.nc.u32 	%r59, [%rd12+4];
	mul.wide.s32 	%rd54, %r59, 4;
	add.s64 	%rd55, %rd3, %rd54;
	ld.global.u32 	%r37, [%rd55];
	setp.lt.s32 	%p32, %r37, 0;
	setp.ge.s32 	%p33, %r37, %r43;
	or.pred  	%p34, %p32, %p33;
	@%p34 bra 	$L__BB1_32;
	cvt.u64.u32 	%rd56, %r37;
	add.s64 	%rd57, %rd4, %rd56;
	mov.b16 	%rs8, 1;
	st.local.u8 	[%rd57], %rs8;
$L__BB1_32:
	add.s32 	%r71, %r71, 4;
	add.s32 	%r73, %r73, 4;
	setp.eq.s32 	%p35, %r73, 0;
	@%p35 bra 	$L__BB1_33;
	bra.uni 	$L__BB1_24;
$L__BB1_33:
	setp.lt.s32 	%p36, %r43, 1;
	mov.b32 	%r76, 0;
	@%p36 bra 	$L__BB1_37;
	mov.b32 	%r75, 0;
$L__BB1_35:
	cvt.u64.u32 	%rd58, %r75;
	add.s64 	%rd59, %rd4, %rd58;
	ld.local.u8 	%rs9, [%rd59];
	setp.eq.s16 	%p37, %rs9, 0;
	mov.u32 	%r76, %r75;
	@%p37 bra 	$L__BB1_37;
	add.s32 	%r75, %r75, 1;
	setp.ne.s32 	%p38, %r75, %r43;
	mov.b32 	%r76, 0;
	@%p38 bra 	$L__BB1_35;
$L__BB1_37:
	st.global.u32 	[%rd5], %r76;
	cvta.to.global.u64 	%rd60, %rd14;
	atom.global.or.b32 	%r63, [%rd60], 1;
$L__BB1_38:
	ret;
$L__BB1_39:
	mul.wide.s32 	%rd24, %r64, 4;
	add.s64 	%rd25, %rd1, %rd24;
	ld.global.nc.u32 	%r9, [%rd25];
	mul.wide.s32 	%rd26, %r9, 4;
	add.s64 	%rd27, %rd3, %rd26;
	ld.global.u32 	%r49, [%rd27];
	setp.ne.s32 	%p4, %r49, -1;
	@%p4 bra 	$L__BB1_41;
	add.s64 	%rd29, %rd2, %rd26;
	ld.global.nc.u32 	%r50, [%rd29];
	setp.gt.u32 	%p5, %r50, %r2;
	@%p5 bra 	$L__BB1_38;
$L__BB1_41:
	add.s32 	%r64, %r64, 1;
	setp.eq.s32 	%p6, %r64, %r4;
	@%p6 bra 	$L__BB1_3;
	bra.uni 	$L__BB1_39;

}
	// .globl	pocket_clustering_kernel
.visible .entry pocket_clustering_kernel(
	.param .u64 .ptr .align 1 pocket_clustering_kernel_param_0,
	.param .u64 .ptr .align 1 pocket_clustering_kernel_param_1,
	.param .u32 pocket_clustering_kernel_param_2,
	.param .u32 pocket_clustering_kernel_param_3,
	.param .u64 .ptr .align 1 pocket_clustering_kernel_param_4
)
{
	.local .align 16 .b8 	__local_depot2[256];
	.reg .b64 	%SP;
	.reg .b64 	%SPL;
	.reg .pred 	%p<40>;
	.reg .b16 	%rs<10>;
	.reg .b32 	%r<70>;
	.reg .b64 	%rd<52>;

	mov.u64 	%SPL, __local_depot2;
	ld.param.u64 	%rd12, [pocket_clustering_kernel_param_0];
	ld.param.u64 	%rd13, [pocket_clustering_kernel_param_1];
	ld.param.u32 	%r45, [pocket_clustering_kernel_param_2];
	ld.param.u32 	%r44, [pocket_clustering_kernel_param_3];
	ld.param.u64 	%rd14, [pocket_clustering_kernel_param_4];
	cvta.to.global.u64 	%rd1, %rd13;
	cvta.to.global.u64 	%rd2, %rd14;
	add.u64 	%rd3, %SPL, 0;
	mov.u32 	%r46, %ctaid.x;
	mov.u32 	%r47, %ntid.x;
	mov.u32 	%r48, %tid.x;
	mad.lo.s32 	%r1, %r46, %r47, %r48;
	setp.ge.s32 	%p1, %r1, %r45;
	@%p1 bra 	$L__BB2_43;
	mul.wide.s32 	%rd16, %r1, 4;
	add.s64 	%rd4, %rd2, %rd16;
	ld.global.u32 	%r49, [%rd4];
	setp.ne.s32 	%p2, %r49, 0;
	@%p2 bra 	$L__BB2_3;
	mov.b32 	%r50, -1;
	st.global.u32 	[%rd4], %r50;
$L__BB2_3:
	cvta.to.global.u64 	%rd17, %rd12;
	add.s64 	%rd19, %rd17, %rd16;
	ld.global.nc.u32 	%r2, [%rd19];
	ld.global.nc.u32 	%r3, [%rd19+4];
	setp.lt.s32 	%p3, %r44, 1;
	@%p3 bra 	$L__BB2_16;
	and.b32  	%r4, %r44, 15;
	setp.lt.u32 	%p4, %r44, 16;
	mov.b32 	%r58, 0;
	@%p4 bra 	$L__BB2_7;
	and.b32  	%r58, %r44, 2147483632;
	neg.s32 	%r65, %r58;
	mov.u64 	%rd51, %rd3;
$L__BB2_6:
	.pragma "nounroll";
	mov.b32 	%r52, 0;
	st.local.v4.b32 	[%rd51], {%r52, %r52, %r52, %r52};
	add.s32 	%r65, %r65, 16;
	add.s64 	%rd51, %rd51, 16;
	setp.eq.s32 	%p5, %r65, 0;
	@%p5 bra 	$L__BB2_7;
	bra.uni 	$L__BB2_6;
$L__BB2_7:
	setp.eq.s32 	%p6, %r4, 0;
	@%p6 bra 	$L__BB2_16;
	and.b32  	%r8, %r44, 7;
	setp.lt.u32 	%p7, %r4, 8;
	@%p7 bra 	$L__BB2_10;
	cvt.u64.u32 	%rd20, %r58;
	add.s64 	%rd21, %rd3, %rd20;
	mov.b16 	%rs1, 0;
	st.local.u8 	[%rd21], %rs1;
	st.local.u8 	[%rd21+1], %rs1;
	st.local.u8 	[%rd21+2], %rs1;
	st.local.u8 	[%rd21+3], %rs1;
	st.local.u8 	[%rd21+4], %rs1;
	st.local.u8 	[%rd21+5], %rs1;
	st.local.u8 	[%rd21+6], %rs1;
	st.local.u8 	[%rd21+7], %rs1;
	add.s32 	%r58, %r58, 8;
$L__BB2_10:
	setp.eq.s32 	%p8, %r8, 0;
	@%p8 bra 	$L__BB2_16;
	and.b32  	%r11, %r44, 3;
	setp.lt.u32 	%p9, %r8, 4;
	@%p9 bra 	$L__BB2_13;
	cvt.u64.u32 	%rd22, %r58;
	add.s64 	%rd23, %rd3, %rd22;
	mov.b16 	%rs2, 0;
	st.local.u8 	[%rd23], %rs2;
	st.local.u8 	[%rd23+1], %rs2;
	st.local.u8 	[%rd23+2], %rs2;
	st.local.u8 	[%rd23+3], %rs2;
	add.s32 	%r58, %r58, 4;
$L__BB2_13:
	setp.eq.s32 	%p10, %r11, 0;
	@%p10 bra 	$L__BB2_16;
	cvt.u64.u32 	%rd24, %r58;
	add.s64 	%rd50, %rd3, %rd24;
	neg.s32 	%r61, %r11;
$L__BB2_15:
	.pragma "nounroll";
	mov.b16 	%rs3, 0;
	st.local.u8 	[%rd50], %rs3;
	add.s64 	%rd50, %rd50, 1;
	add.s32 	%r61, %r61, 1;
	setp.ne.s32 	%p11, %r61, 0;
	@%p11 bra 	$L__BB2_15;
$L__BB2_16:
	setp.ge.s32 	%p12, %r2, %r3;
	@%p12 bra 	$L__BB2_38;
	sub.s32 	%r53, %r3, %r2;
	and.b32  	%r17, %r53, 3;
	setp.eq.s32 	%p13, %r17, 0;
	mov.u32 	%r64, %r2;
	@%p13 bra 	$L__BB2_23;
	neg.s32 	%r62, %r17;
	mov.u32 	%r64, %r2;
$L__BB2_19:
	.pragma "nounroll";
	mul.wide.s32 	%rd25, %r64, 4;
	add.s64 	%rd26, %rd1, %rd25;
	ld.global.nc.u32 	%r21, [%rd26];
	setp.ge.s32 	%p14, %r21, %r1;
	@%p14 bra 	$L__BB2_22;
	mul.wide.s32 	%rd27, %r21, 4;
	add.s64 	%rd28, %rd2, %rd27;
	ld.global.u32 	%r22, [%rd28];
	setp.lt.s32 	%p15, %r22, 0;
	setp.ge.s32 	%p16, %r22, %r44;
	or.pred  	%p17, %p15, %p16;
	@%p17 bra 	$L__BB2_22;
	cvt.u64.u32 	%rd29, %r22;
	add.s64 	%rd30, %rd3, %rd29;
	mov.b16 	%rs4, 1;
	st.local.u8 	[%rd30], %rs4;
$L__BB2_22:
	add.s32 	%r64, %r64, 1;
	add.s32 	%r62, %r62, 1;
	setp.ne.s32 	%p18, %r62, 0;
	@%p18 bra 	$L__BB2_19;
$L__BB2_23:
	sub.s32 	%r54, %r2, %r3;
	setp.gt.u32 	%p19, %r54, -4;
	@%p19 bra 	$L__BB2_38;
	sub.s32 	%r66, %r64, %r3;
	add.s64 	%rd8, %rd1, 8;
$L__BB2_25:
	mul.wide.s32 	%rd31, %r64, 4;
	add.s64 	%rd11, %rd8, %rd31;
	ld.global.nc.u32 	%r31, [%rd11+-8];
	setp.ge.s32 	%p20, %r31, %r1;
	@%p20 bra 	$L__BB2_28;
	mul.wide.s32 	%rd32, %r31, 4;
	add.s64 	%rd33, %rd2, %rd32;
	ld.global.u32 	%r32, [%rd33];
	setp.lt.s32 	%p21, %r32, 0;
	setp.ge.s32 	%p22, %r32, %r44;
	or.pred  	%p23, %p21, %p22;
	@%p23 bra 	$L__BB2_28;
	cvt.u64.u32 	%rd34, %r32;
	add.s64 	%rd35, %rd3, %rd34;
	mov.b16 	%rs5, 1;
	st.local.u8 	[%rd35], %rs5;
$L__BB2_28:
	ld.global.nc.u32 	%r33, [%rd11+-4];
	setp.ge.s32 	%p24, %r33, %r1;
	@%p24 bra 	$L__BB2_31;
	mul.wide.s32 	%rd36, %r33, 4;
	add.s64 	%rd37, %rd2, %rd36;
	ld.global.u32 	%r34, [%rd37];
	setp.lt.s32 	%p25, %r34, 0;
	setp.ge.s32 	%p26, %r34, %r44;
	or.pred  	%p27, %p25, %p26;
	@%p27 bra 	$L__BB2_31;
	cvt.u64.u32 	%rd38, %r34;
	add.s64 	%rd39, %rd3, %rd38;
	mov.b16 	%rs6, 1;
	st.local.u8 	[%rd39], %rs6;
$L__BB2_31:
	ld.global.nc.u32 	%r35, [%rd11];
	setp.ge.s32 	%p28, %r35, %r1;
	@%p28 bra 	$L__BB2_34;
	mul.wide.s32 	%rd40, %r35, 4;
	add.s64 	%rd41, %rd2, %rd40;
	ld.global.u32 	%r36, [%rd41];
	setp.lt.s32 	%p29, %r36, 0;
	setp.ge.s32 	%p30, %r36, %r44;
	or.pred  	%p31, %p29, %p30;
	@%p31 bra 	$L__BB2_34;
	cvt.u64.u32 	%rd42, %r36;
	add.s64 	%rd43, %rd3, %rd42;
	mov.b16 	%rs7, 1;
	st.local.u8 	[%rd43], %rs7;
$L__BB2_34:
	ld.global.nc.u32 	%r37, [%rd11+4];
	setp.ge.s32 	%p32, %r37, %r1;
	@%p32 bra 	$L__BB2_37;
	mul.wide.s32 	%rd44, %r37, 4;
	add.s64 	%rd45, %rd2, %rd44;
	ld.global.u32 	%r38, [%rd45];
	setp.lt.s32 	%p33, %r38, 0;
	setp.ge.s32 	%p34, %r38, %r44;
	or.pred  	%p35, %p33, %p34;
	@%p35 bra 	$L__BB2_37;
	cvt.u64.u32 	%rd46, %r38;
	add.s64 	%rd47, %rd3, %rd46;
	mov.b16 	%rs8, 1;
	st.local.u8 	[%rd47], %rs8;
$L__BB2_37:
	add.s32 	%r64, %r64, 4;
	add.s32 	%r66, %r66, 4;
	setp.eq.s32 	%p36, %r66, 0;
	@%p36 bra 	$L__BB2_38;
	bra.uni 	$L__BB2_25;
$L__BB2_38:
	setp.lt.s32 	%p37, %r44, 1;
	mov.b32 	%r69, 0;
	@%p37 bra 	$L__BB2_42;
	mov.b32 	%r68, 0;
$L__BB2_40:
	cvt.u64.u32 	%rd48, %r68;
	add.s64 	%rd49, %rd3, %rd48;
	ld.local.u8 	%rs9, [%rd49];
	setp.eq.s16 	%p38, %rs9, 0;
	mov.u32 	%r69, %r68;
	@%p38 bra 	$L__BB2_42;
	add.s32 	%r68, %r68, 1;
	setp.ne.s32 	%p39, %r68, %r44;
	mov.b32 	%r69, 0;
	@%p39 bra 	$L__BB2_40;
$L__BB2_42:
	st.global.u32 	[%rd4], %r69;
$L__BB2_43:
	ret;

}


// ===== COMPILED SASS (sm_100) =====

	.target	sm_100

	.elftype	@"ET_EXEC"


//--------------------- .note.nv.tkinfo           --------------------------
	.section	.note.nv.tkinfo,"",@"SHT_NOTE"
	.sectionflags	@"SHF_NOTE_NV_TKINFO"
	.tkinfo
        /*0018*/ 	.word	0x00000002
        /*0030*/ 	.string	""
        /*0030*/ 	.string	"ptxas"
        /*0030*/ 	.string	"Cuda compilation tools, release 13.0, V13.0.88"
        /*0030*/ 	.string	"Build cuda_13.0.r13.0/compiler.36424714_0"
        /*0030*/ 	.string	"-arch sm_100 -m 64 "



//--------------------- .note.nv.cuinfo           --------------------------
	.section	.note.nv.cuinfo,"",@"SHT_NOTE"
	.sectionflags	@"SHF_NOTE_NV_CUINFO"
        /*0018*/ 	.short	0x0002
        /*001a*/ 	.short	0x0064
        /*001c*/ 	.short	0x0082
	.zero		2


//--------------------- .nv.info                  --------------------------
	.section	.nv.info,"",@"SHT_CUDA_INFO"
	.align	4


	//----- nvinfo : EIATTR_REGCOUNT
	.align		4
        /*0000*/ 	.byte	0x04, 0x2f
        /*0002*/ 	.short	(.L_1 - .L_0)
	.align		4
.L_0:
        /*0004*/ 	.word	index@(assign_priorities)
        /*0008*/ 	.word	0x0000000a


	//----- nvinfo : EIATTR_FRAME_SIZE
	.align		4
.L_1:
        /*000c*/ 	.byte	0x04, 0x11
        /*000e*/ 	.short	(.L_3 - .L_2)
	.align		4
.L_2:
        /*0010*/ 	.word	index@(assign_priorities)
        /*0014*/ 	.word	0x00000000


	//----- nvinfo : EIATTR_REGCOUNT
	.align		4
.L_3:
        /*0018*/ 	.byte	0x04, 0x2f
        /*001a*/ 	.short	(.L_5 - .L_4)
	.align		4
.L_4:
        /*001c*/ 	.word	index@(jones_plassmann_round)
        /*0020*/ 	.word	0x0000001a


	//----- nvinfo : EIATTR_FRAME_SIZE
	.align		4
.L_5:
        /*0024*/ 	.byte	0x04, 0x11
        /*0026*/ 	.short	(.L_7 - .L_6)
	.align		4
.L_6:
        /*0028*/ 	.word	index@(jones_plassmann_round)
        /*002c*/ 	.word	0x00000100


	//----- nvinfo : EIATTR_REGCOUNT
	.align		4
.L_7:
        /*0030*/ 	.byte	0x04, 0x2f
        /*0032*/ 	.short	(.L_9 - .L_8)
	.align		4
.L_8:
        /*0034*/ 	.word	index@(pocket_clustering_kernel)
        /*0038*/ 	.word	0x00000016


	//----- nvinfo : EIATTR_FRAME_SIZE
	.align		4
.L_9:
        /*003c*/ 	.byte	0x04, 0x11
        /*003e*/ 	.short	(.L_11 - .L_10)
	.align		4
.L_10:
        /*0040*/ 	.word	index@(pocket_clustering_kernel)
        /*0044*/ 	.word	0x00000100


	//----- nvinfo : EIATTR_MIN_STACK_SIZE
	.align		4
.L_11:
        /*0048*/ 	.byte	0x04, 0x12
        /*004a*/ 	.short	(.L_13 - .L_12)
	.align		4
.L_12:
        /*004c*/ 	.word	index@(pocket_clustering_kernel)
        /*0050*/ 	.word	0x00000100


	//----- nvinfo : EIATTR_MIN_STACK_SIZE
	.align		4
.L_13:
        /*0054*/ 	.byte	0x04, 0x12
        /*0056*/ 	.short	(.L_15 - .L_14)
	.align		4
.L_14:
        /*0058*/ 	.word	index@(jones_plassmann_round)
        /*005c*/ 	.word	0x00000100


	//----- nvinfo : EIATTR_MIN_STACK_SIZE
	.align		4
.L_15:
        /*0060*/ 	.byte	0x04, 0x12
        /*0062*/ 	.short	(.L_17 - .L_16)
	.align		4
.L_16:
        /*0064*/ 	.word	index@(assign_priorities)
        /*0068*/ 	.word	0x00000000
.L_17:


//--------------------- .nv.compat                --------------------------
	.section	.nv.compat,"",@"SHT_CUDA_COMPAT_INFO"
	.align	4
        /*0000*/ 	.byte	0x02, 0x09, 0x00, 0x00, 0x02, 0x02, 0x01, 0x00, 0x02, 0x05, 0x05, 0x00, 0x03, 0x07, 0x01, 0x01
        /*0010*/ 	.byte	0x02, 0x03, 0x00, 0x00, 0x02, 0x06, 0x01, 0x00, 0x04, 0x0b, 0x08, 0x00, 0x09, 0x00, 0x00, 0x00
        /*0020*/ 	.byte	0x00, 0x00, 0x00, 0x00


//--------------------- .nv.info.pocket_clustering_kernel --------------------------
	.section	.nv.info.pocket_clustering_kernel,"",@"SHT_CUDA_INFO"
	.sectionflags	@""
	.align	4


	//----- nvinfo : EIATTR_CUDA_API_VERSION
	.align		4
        /*0000*/ 	.byte	0x04, 0x37
        /*0002*/ 	.short	(.L_19 - .L_18)
.L_18:
        /*0004*/ 	.word	0x00000082


	//----- nvinfo : EIATTR_KPARAM_INFO
	.align		4
.L_19:
        /*0008*/ 	.byte	0x04, 0x17
        /*000a*/ 	.short	(.L_21 - .L_20)
.L_20:
        /*000c*/ 	.word	0x00000000
        /*0010*/ 	.short	0x0004
        /*0012*/ 	.short	0x0018
        /*0014*/ 	.byte	0x00, 0xf5, 0x21, 0x00


	//----- nvinfo : EIATTR_KPARAM_INFO
	.align		4
.L_21:
        /*0018*/ 	.byte	0x04, 0x17
        /*001a*/ 	.short	(.L_23 - .L_22)
.L_22:
        /*001c*/ 	.word	0x00000000
        /*0020*/ 	.short	0x0003
        /*0022*/ 	.short	0x0014
        /*0024*/ 	.byte	0x00, 0xf0, 0x11, 0x00


	//----- nvinfo : EIATTR_KPARAM_INFO
	.align		4
.L_23:
        /*0028*/ 	.byte	0x04, 0x17
        /*002a*/ 	.short	(.L_25 - .L_24)
.L_24:
        /*002c*/ 	.word	0x00000000
        /*0030*/ 	.short	0x0002
        /*0032*/ 	.short	0x0010
        /*0034*/ 	.byte	0x00, 0xf0, 0x11, 0x00


	//----- nvinfo : EIATTR_KPARAM_INFO
	.align		4
.L_25:
        /*0038*/ 	.byte	0x04, 0x17
        /*003a*/ 	.short	(.L_27 - .L_26)
.L_26:
        /*003c*/ 	.word	0x00000000
        /*0040*/ 	.short	0x0001
        /*0042*/ 	.short	0x0008
        /*0044*/ 	.byte	0x00, 0xf5, 0x21, 0x00


	//----- nvinfo : EIATTR_KPARAM_INFO
	.align		4
.L_27:
        /*0048*/ 	.byte	0x04, 0x17
        /*004a*/ 	.short	(.L_29 - .L_28)
.L_28:
        /*004c*/ 	.word	0x00000000
        /*0050*/ 	.short	0x0000
        /*0052*/ 	.short	0x0000
        /*0054*/ 	.byte	0x00, 0xf5, 0x21, 0x00


	//----- nvinfo : EIATTR_SPARSE_MMA_MASK
	.align		4
.L_29:
        /*0058*/ 	.byte	0x03, 0x50
        /*005a*/ 	.short	0x0000


	//----- nvinfo : EIATTR_MAXREG_COUNT
	.align		4
        /*005c*/ 	.byte	0x03, 0x1b
        /*005e*/ 	.short	0x00ff


	//----- nvinfo : EIATTR_MERCURY_ISA_VERSION
	.align		4
        /*0060*/ 	.byte	0x03, 0x5f
        /*0062*/ 	.short	0x0101


	//----- nvinfo : EIATTR_VRC_CTA_INIT_COUNT
	.align		4
        /*0064*/ 	.byte	0x02, 0x4a
	.zero		1
	.zero		1


	//----- nvinfo : EIATTR_EXIT_INSTR_OFFSETS
	.align		4
        /*0068*/ 	.byte	0x04, 0x1c
        /*006a*/ 	.short	(.L_31 - .L_30)


	//   ....[0]....
.L_30:
        /*006c*/ 	.word	0x00000080


	//   ....[1]....
        /*0070*/ 	.word	0x00000f90


	//----- nvinfo : EIATTR_CRS_STACK_SIZE
	.align		4
.L_31:
        /*0074*/ 	.byte	0x04, 0x1e
        /*0076*/ 	.short	(.L_33 - .L_32)
.L_32:
        /*0078*/ 	.word	0x00000000


	//----- nvinfo : EIATTR_CBANK_PARAM_SIZE
	.align		4
.L_33:
        /*007c*/ 	.byte	0x03, 0x19
        /*007e*/ 	.short	0x0020


	//----- nvinfo : EIATTR_PARAM_CBANK
	.align		4
        /*0080*/ 	.byte	0x04, 0x0a
        /*0082*/ 	.short	(.L_35 - .L_34)
	.align		4
.L_34:
        /*0084*/ 	.word	index@(.nv.constant0.pocket_clustering_kernel)
        /*0088*/ 	.short	0x0380
        /*008a*/ 	.short	0x0020


	//----- nvinfo : EIATTR_SW_WAR
	.align		4
.L_35:
        /*008c*/ 	.byte	0x04, 0x36
        /*008e*/ 	.short	(.L_37 - .L_36)
.L_36:
        /*0090*/ 	.word	0x00000008
.L_37:


//--------------------- .nv.info.jones_plassmann_round --------------------------
	.section	.nv.info.jones_plassmann_round,"",@"SHT_CUDA_INFO"
	.sectionflags	@""
	.align	4


	//----- nvinfo : EIATTR_CUDA_API_VERSION
	.align		4
        /*0000*/ 	.byte	0x04, 0x37
        /*0002*/ 	.short	(.L_39 - .L_38)
.L_38:
        /*0004*/ 	.word	0x00000082


	//----- nvinfo : EIATTR_KPARAM_INFO
	.align		4
.L_39:
        /*0008*/ 	.byte	0x04, 0x17
        /*000a*/ 	.short	(.L_41 - .L_40)
.L_40:
        /*000c*/ 	.word	0x00000000
        /*0010*/ 	.short	0x0006
        /*0012*/ 	.short	0x0028
        /*0014*/ 	.byte	0x00, 0xf5, 0x21, 0x00


	//----- nvinfo : EIATTR_KPARAM_INFO
	.align		4
.L_41:
        /*0018*/ 	.byte	0x04, 0x17
        /*001a*/ 	.short	(.L_43 - .L_42)
.L_42:
        /*001c*/ 	.word	0x00000000
        /*0020*/ 	.short	0x0005
        /*0022*/ 	.short	0x0020
        /*0024*/ 	.byte	0x00, 0xf5, 0x21, 0x00


	//----- nvinfo : EIATTR_KPARAM_INFO
	.align		4
.L_43:
        /*0028*/ 	.byte	0x04, 0x17
        /*002a*/ 	.short	(.L_45 - .L_44)
.L_44:
        /*002c*/ 	.word	0x00000000
        /*0030*/ 	.short	0x0004
        /*0032*/ 	.short	0x0018
        /*0034*/ 	.byte	0x00, 0xf5, 0x21, 0x00


	//----- nvinfo : EIATTR_KPARAM_INFO
	.align		4
.L_45:
        /*0038*/ 	.byte	0x04, 0x17
        /*003a*/ 	.short	(.L_47 - .L_46)
.L_46:
        /*003c*/ 	.word	0x00000000
        /*0040*/ 	.short	0x0003
        /*0042*/ 	.short	0x0014
        /*0044*/ 	.byte	0x00, 0xf0, 0x11, 0x00


	//----- nvinfo : EIATTR_KPARAM_INFO
	.align		4
.L_47:
        /*0048*/ 	.byte	0x04, 0x17
        /*004a*/ 	.short	(.L_49 - .L_48)
.L_48:
        /*004c*/ 	.word	0x00000000
        /*0050*/ 	.short	0x0002
        /*0052*/ 	.short	0x0010
        /*0054*/ 	.byte	0x00, 0xf0, 0x11, 0x00


	//----- nvinfo : EIATTR_KPARAM_INFO
	.align		4
.L_49:
        /*0058*/ 	.byte	0x04, 0x17
        /*005a*/ 	.short	(.L_51 - .L_50)
.L_50:
        /*005c*/ 	.word	0x00000000
        /*0060*/ 	.short	0x0001
        /*0062*/ 	.short	0x0008
        /*0064*/ 	.byte	0x00, 0xf5, 0x21, 0x00


	//----- nvinfo : EIATTR_KPARAM_INFO
	.align		4
.L_51:
        /*0068*/ 	.byte	0x04, 0x17
        /*006a*/ 	.short	(.L_53 - .L_52)
.L_52:
        /*006c*/ 	.word	0x00000000
        /*0070*/ 	.short	0x0000
        /*0072*/ 	.short	0x0000
        /*0074*/ 	.byte	0x00, 0xf5, 0x21, 0x00


	//----- nvinfo : EIATTR_SPARSE_MMA_MASK
	.align		4
.L_53:
        /*0078*/ 	.byte	0x03, 0x50
        /*007a*/ 	.short	0x0000


	//----- nvinfo : EIATTR_MAXREG_COUNT
	.align		4
        /*007c*/ 	.byte	0x03, 0x1b
        /*007e*/ 	.short	0x00ff


	//----- nvinfo : EIATTR_MERCURY_ISA_VERSION
	.align		4
        /*0080*/ 	.byte	0x03, 0x5f
        /*0082*/ 	.short	0x0101


	//----- nvinfo : EIATTR_INT_WARP_WIDE_INSTR_OFFSETS
	.align		4
        /*0084*/ 	.byte	0x04, 0x31
        /*0086*/ 	.short	(.L_55 - .L_54)


	//   ....[0]....
.L_54:
        /*0088*/ 	.word	0x00000bc0


	//   ....[1]....
        /*008c*/ 	.word	0x00000bf0


	//----- nvinfo : EIATTR_VRC_CTA_INIT_COUNT
	.align		4
.L_55:
        /*0090*/ 	.byte	0x02, 0x4a
	.zero		1
	.zero		1


	//----- nvinfo : EIATTR_EXIT_INSTR_OFFSETS
	.align		4
        /*0094*/ 	.byte	0x04, 0x1c
        /*0096*/ 	.short	(.L_57 - .L_56)


	//   ....[0]....
.L_56:
        /*0098*/ 	.word	0x00000080


	//   ....[1]....
        /*009c*/ 	.word	0x000000e0


	//   ....[2]....
        /*00a0*/ 	.word	0x00000290


	//   ....[3]....
        /*00a4*/ 	.word	0x00000c30


	//----- nvinfo : EIATTR_CRS_STACK_SIZE
	.align		4
.L_57:
        /*00a8*/ 	.byte	0x04, 0x1e
        /*00aa*/ 	.short	(.L_59 - .L_58)
.L_58:
        /*00ac*/ 	.word	0x00000000


	//----- nvinfo : EIATTR_CBANK_PARAM_SIZE
	.align		4
.L_59:
        /*00b0*/ 	.byte	0x03, 0x19
        /*00b2*/ 	.short	0x0030


	//----- nvinfo : EIATTR_PARAM_CBANK
	.align		4
        /*00b4*/ 	.byte	0x04, 0x0a
        /*00b6*/ 	.short	(.L_61 - .L_60)
	.align		4
.L_60:
        /*00b8*/ 	.word	index@(.nv.constant0.jones_plassmann_round)
        /*00bc*/ 	.short	0x0380
        /*00be*/ 	.short	0x0030


	//----- nvinfo : EIATTR_SW_WAR
	.align		4
.L_61:
        /*00c0*/ 	.byte	0x04, 0x36
        /*00c2*/ 	.short	(.L_63 - .L_62)
.L_62:
        /*00c4*/ 	.word	0x00000008
.L_63:


//--------------------- .nv.info.assign_priorities --------------------------
	.section	.nv.info.assign_priorities,"",@"SHT_CUDA_INFO"
	.sectionflags	@""
	.align	4


	//----- nvinfo : EIATTR_CUDA_API_VERSION
	.align		4
        /*0000*/ 	.byte	0x04, 0x37
        /*0002*/ 	.short	(.L_65 - .L_64)
.L_64:
        /*0004*/ 	.word	0x00000082


	//----- nvinfo : EIATTR_KPARAM_INFO
	.align		4
.L_65:
        /*0008*/ 	.byte	0x04, 0x17
        /*000a*/ 	.short	(.L_67 - .L_66)
.L_66:
        /*000c*/ 	.word	0x00000000
        /*0010*/ 	.short	0x0002
        /*0012*/ 	.short	0x0008
        /*0014*/ 	.byte	0x00, 0xf5, 0x21, 0x00


	//----- nvinfo : EIATTR_KPARAM_INFO
	.align		4
.L_67:
        /*0018*/ 	.byte	0x04, 0x17
        /*001a*/ 	.short	(.L_69 - .L_68)
.L_68:
        /*001c*/ 	.word	0x00000000
        /*0020*/ 	.short	0x0001
        /*0022*/ 	.short	0x0004
        /*0024*/ 	.byte	0x00, 0xf0, 0x11, 0x00


	//----- nvinfo : EIATTR_KPARAM_INFO
	.align		4
.L_69:
        /*0028*/ 	.byte	0x04, 0x17
        /*002a*/ 	.short	(.L_71 - .L_70)
.L_70:
        /*002c*/ 	.word	0x00000000
        /*0030*/ 	.short	0x0000
        /*0032*/ 	.short	0x0000
        /*0034*/ 	.byte	0x00, 0xf0, 0x11, 0x00


	//----- nvinfo : EIATTR_SPARSE_MMA_MASK
	.align		4
.L_71:
        /*0038*/ 	.byte	0x03, 0x50
        /*003a*/ 	.short	0x0000


	//----- nvinfo : EIATTR_MAXREG_COUNT
	.align		4
        /*003c*/ 	.byte	0x03, 0x1b
        /*003e*/ 	.short	0x00ff


	//----- nvinfo : EIATTR_MERCURY_ISA_VERSION
	.align		4
        /*0040*/ 	.byte	0x03, 0x5f
        /*0042*/ 	.short	0x0101


	//----- nvinfo : EIATTR_VRC_CTA_INIT_COUNT
	.align		4
        /*0044*/ 	.byte	0x02, 0x4a
	.zero		1
	.zero		1


	//----- nvinfo : EIATTR_EXIT_INSTR_OFFSETS
	.align		4
        /*0048*/ 	.byte	0x04, 0x1c
        /*004a*/ 	.short	(.L_73 - .L_72)


	//   ....[0]....
.L_72:
        /*004c*/ 	.word	0x00000070


	//   ....[1]....
        /*0050*/ 	.word	0x00000110


	//----- nvinfo : EIATTR_CBANK_PARAM_SIZE
	.align		4
.L_73:
        /*0054*/ 	.byte	0x03, 0x19
        /*0056*/ 	.short	0x0010


	//----- nvinfo : EIATTR_PARAM_CBANK
	.align		4
        /*0058*/ 	.byte	0x04, 0x0a
        /*005a*/ 	.short	(.L_75 - .L_74)
	.align		4
.L_74:
        /*005c*/ 	.word	index@(.nv.constant0.assign_priorities)
        /*0060*/ 	.short	0x0380
        /*0062*/ 	.short	0x0010


	//----- nvinfo : EIATTR_SW_WAR
	.align		4
.L_75:
        /*0064*/ 	.byte	0x04, 0x36
        /*0066*/ 	.short	(.L_77 - .L_76)
.L_76:
        /*0068*/ 	.word	0x00000008
.L_77:


//--------------------- .nv.callgraph             --------------------------
	.section	.nv.callgraph,"",@"SHT_CUDA_CALLGRAPH"
	.align	4
	.sectionentsize	8
	.align		4
        /*0000*/ 	.word	0x00000000
	.align		4
        /*0004*/ 	.word	0xffffffff
	.align		4
        /*0008*/ 	.word	0x00000000
	.align		4
        /*000c*/ 	.word	0xfffffffe
	.align		4
        /*0010*/ 	.word	0x00000000
	.align		4
        /*0014*/ 	.word	0xfffffffd
	.align		4
        /*0018*/ 	.word	0x00000000
	.align		4
        /*001c*/ 	.word	0xfffffffc


//--------------------- .text.pocket_clustering_kernel --------------------------
	.section	.text.pocket_clustering_kernel,"ax",@progbits
	.align	128
        .global         pocket_clustering_kernel
        .type           pocket_clustering_kernel,@function
        .size           pocket_clustering_kernel,(.L_x_54 - pocket_clustering_kernel)
        .other          pocket_clustering_kernel,@"STO_CUDA_ENTRY STV_DEFAULT"
pocket_clustering_kernel:
.text.pocket_clustering_kernel:
[----:B------:R-:W0:Y:S01]  /*0000*/  LDC R1, c[0x0][0x37c] ;  /* 0x0000df00ff017b82 */ /* 0x000e220000000800 */
[----:B------:R-:W1:Y:S07]  /*0010*/  S2R R3, SR_TID.X ;  /* 0x0000000000037919 */ /* 0x000e6e0000002100 */
[----:B------:R-:W1:Y:S01]  /*0020*/  S2UR UR4, SR_CTAID.X ;  /* 0x00000000000479c3 */ /* 0x000e620000002500 */
[----:B------:R-:W2:Y:S01]  /*0030*/  LDCU UR5, c[0x0][0x390] ;  /* 0x00007200ff0577ac */ /* 0x000ea20008000800 */
[----:B0-----:R-:W-:-:S06]  /*0040*/  VIADD R1, R1, 0xffffff00 ;  /* 0xffffff0001017836 */ /* 0x001fcc0000000000 */
[----:B------:R-:W1:Y:S02]  /*0050*/  LDC R6, c[0x0][0x360] ;  /* 0x0000d800ff067b82 */ /* 0x000e640000000800 */
[----:B-1----:R-:W-:-:S05]  /*0060*/  IMAD R6, R6, UR4, R3 ;  /* 0x0000000406067c24 */ /* 0x002fca000f8e0203 */
[----:B--2---:R-:W-:-:S13]  /*0070*/  ISETP.GE.AND P0, PT, R6, UR5, PT ;  /* 0x0000000506007c0c */ /* 0x004fda000bf06270 */
[----:B------:R-:W-:Y:S05]  /*0080*/  @P0 EXIT ;  /* 0x000000000000094d */ /* 0x000fea0003800000 */
[----:B------:R-:W0:Y:S01]  /*0090*/  LDC.64 R4, c[0x0][0x398] ;  /* 0x0000e600ff047b82 */ /* 0x000e220000000a00 */
[----:B------:R-:W1:Y:S07]  /*00a0*/  LDCU.64 UR6, c[0x0][0x358] ;  /* 0x00006b00ff0677ac */ /* 0x000e6e0008000a00 */
[----:B------:R-:W2:Y:S08]  /*00b0*/  LDC.64 R8, c[0x0][0x380] ;  /* 0x0000e000ff087b82 */ /* 0x000eb00000000a00 */
[----:B------:R-:W3:Y:S01]  /*00c0*/  LDC R11, c[0x0][0x394] ;  /* 0x0000e500ff0b7b82 */ /* 0x000ee20000000800 */
[----:B0-----:R-:W-:-:S05]  /*00d0*/  IMAD.WIDE R4, R6, 0x4, R4 ;  /* 0x0000000406047825 */ /* 0x001fca00078e0204 */
[----:B-1----:R-:W4:Y:S01]  /*00e0*/  LDG.E R0, desc[UR6][R4.64] ;  /* 0x0000000604007981 */ /* 0x002f22000c1e1900 */
[----:B--2---:R-:W-:-:S05]  /*00f0*/  IMAD.WIDE R8, R6, 0x4, R8 ;  /* 0x0000000406087825 */ /* 0x004fca00078e0208 */
[----:B------:R0:W5:Y:S04]  /*0100*/  LDG.E.CONSTANT R3, desc[UR6][R8.64] ;  /* 0x0000000608037981 */ /* 0x000168000c1e9900 */
[----:B------:R0:W5:Y:S01]  /*0110*/  LDG.E.CONSTANT R10, desc[UR6][R8.64+0x4] ;  /* 0x00000406080a7981 */ /* 0x000162000c1e9900 */
[----:B----4-:R-:W-:-:S13]  /*0120*/  ISETP.NE.AND P0, PT, R0, RZ, PT ;  /* 0x000000ff0000720c */ /* 0x010fda0003f05270 */
[----:B------:R-:W-:-:S05]  /*0130*/  @!P0 IMAD.MOV.U32 R7, RZ, RZ, -0x1 ;  /* 0xffffffffff078424 */ /* 0x000fca00078e00ff */
[----:B------:R0:W-:Y:S01]  /*0140*/  @!P0 STG.E desc[UR6][R4.64], R7 ;  /* 0x0000000704008986 */ /* 0x0001e2000c101906 */
[----:B---3--:R-:W-:-:S13]  /*0150*/  ISETP.GE.AND P0, PT, R11, 0x1, PT ;  /* 0x000000010b00780c */ /* 0x008fda0003f06270 */
[----:B0-----:R-:W-:Y:S05]  /*0160*/  @!P0 BRA `(.L_x_0) ;  /* 0x0000000000b88947 */ /* 0x001fea0003800000 */
[C---:B------:R-:W-:Y:S01]  /*0170*/  ISETP.GE.U32.AND P0, PT, R11.reuse, 0x10, PT ;  /* 0x000000100b00780c */ /* 0x040fe20003f06070 */
[----:B------:R-:W-:Y:S01]  /*0180*/  IMAD.MOV.U32 R0, RZ, RZ, RZ ;  /* 0x000000ffff007224 */ /* 0x000fe200078e00ff */
[----:B------:R-:W-:-:S04]  /*0190*/  LOP3.LUT R8, R11, 0xf, RZ, 0xc0, !PT ;  /* 0x0000000f0b087812 */ /* 0x000fc800078ec0ff */
[----:B------:R-:W-:-:S07]  /*01a0*/  ISETP.NE.AND P1, PT, R8, RZ, PT ;  /* 0x000000ff0800720c */ /* 0x000fce0003f25270 */
[----:B------:R-:W-:Y:S06]  /*01b0*/  @!P0 BRA `(.L_x_1) ;  /* 0x0000000000208947 */ /* 0x000fec0003800000 */
[----:B------:R-:W-:Y:S01]  /*01c0*/  LOP3.LUT R0, R11, 0x7ffffff0, RZ, 0xc0, !PT ;  /* 0x7ffffff00b007812 */ /* 0x000fe200078ec0ff */
[----:B------:R-:W-:-:S04]  /*01d0*/  IMAD.MOV.U32 R2, RZ, RZ, R1 ;  /* 0x000000ffff027224 */ /* 0x000fc800078e0001 */
[----:B------:R-:W-:-:S07]  /*01e0*/  IMAD.MOV R7, RZ, RZ, -R0 ;  /* 0x000000ffff077224 */ /* 0x000fce00078e0a00 */
.L_x_2:
[----:B------:R-:W-:Y:S01]  /*01f0*/  VIADD R7, R7, 0x10 ;  /* 0x0000001007077836 */ /* 0x000fe20000000000 */
[----:B------:R0:W-:Y:S04]  /*0200*/  STL.128 [R2], RZ ;  /* 0x000000ff02007387 */ /* 0x0001e80000100c00 */
[----:B------:R-:W-:Y:S01]  /*0210*/  ISETP.NE.AND P0, PT, R7, RZ, PT ;  /* 0x000000ff0700720c */ /* 0x000fe20003f05270 */
[----:B0-----:R-:W-:-:S12]  /*0220*/  VIADD R2, R2, 0x10 ;  /* 0x0000001002027836 */ /* 0x001fd80000000000 */
[----:B------:R-:W-:Y:S05]  /*0230*/  @P0 BRA `(.L_x_2) ;  /* 0xfffffffc00ec0947 */ /* 0x000fea000383ffff */
.L_x_1:
[----:B------:R-:W-:Y:S05]  /*0240*/  @!P1 BRA `(.L_x_0) ;  /* 0x0000000000809947 */ /* 0x000fea0003800000 */
[----:B------:R-:W-:Y:S02]  /*0250*/  ISETP.GE.U32.AND P0, PT, R8, 0x8, PT ;  /* 0x000000080800780c */ /* 0x000fe40003f06070 */
[----:B------:R-:W-:-:S04]  /*0260*/  LOP3.LUT R7, R11, 0x7, RZ, 0xc0, !PT ;  /* 0x000000070b077812 */ /* 0x000fc800078ec0ff */
[----:B------:R-:W-:-:S07]  /*0270*/  ISETP.NE.AND P1, PT, R7, RZ, PT ;  /* 0x000000ff0700720c */ /* 0x000fce0003f25270 */
[----:B------:R-:W-:Y:S06]  /*0280*/  @!P0 BRA `(.L_x_3) ;  /* 0x0000000000288947 */ /* 0x000fec0003800000 */
[----:B------:R-:W-:Y:S01]  /*0290*/  IMAD.IADD R2, R1, 0x1, R0 ;  /* 0x0000000101027824 */ /* 0x000fe200078e0200 */
[----:B------:R-:W-:-:S04]  /*02a0*/  IADD3 R0, PT, PT, R0, 0x8, RZ ;  /* 0x0000000800007810 */ /* 0x000fc80007ffe0ff */
[----:B------:R0:W-:Y:S04]  /*02b0*/  STL.U8 [R2], RZ ;  /* 0x000000ff02007387 */ /* 0x0001e80000100000 */
[----:B------:R0:W-:Y:S04]  /*02c0*/  STL.U8 [R2+0x1], RZ ;  /* 0x000001ff02007387 */ /* 0x0001e80000100000 */
[----:B------:R0:W-:Y:S04]  /*02d0*/  STL.U8 [R2+0x2], RZ ;  /* 0x000002ff02007387 */ /* 0x0001e80000100000 */
[----:B------:R0:W-:Y:S04]  /*02e0*/  STL.U8 [R2+0x3], RZ ;  /* 0x000003ff02007387 */ /* 0x0001e80000100000 */
[----:B------:R0:W-:Y:S04]  /*02f0*/  STL.U8 [R2+0x4], RZ ;  /* 0x000004ff02007387 */ /* 0x0001e80000100000 */
[----:B------:R0:W-:Y:S04]  /*0300*/  STL.U8 [R2+0x5], RZ ;  /* 0x000005ff02007387 */ /* 0x0001e80000100000 */
[----:B------:R0:W-:Y:S04]  /*0310*/  STL.U8 [R2+0x6], RZ ;  /* 0x000006ff02007387 */ /* 0x0001e80000100000 */
[----:B------:R0:W-:Y:S02]  /*0320*/  STL.U8 [R2+0x7], RZ ;  /* 0x000007ff02007387 */ /* 0x0001e40000100000 */
.L_x_3:
[----:B------:R-:W-:Y:S05]  /*0330*/  @!P1 BRA `(.L_x_0) ;  /* 0x0000000000449947 */ /* 0x000fea0003800000 */
[----:B------:R-:W-:Y:S02]  /*0340*/  ISETP.GE.U32.AND P0, PT, R7, 0x4, PT ;  /* 0x000000040700780c */ /* 0x000fe40003f06070 */
[----:B0-----:R-:W-:-:S04]  /*0350*/  LOP3.LUT R2, R11, 0x3, RZ, 0xc0, !PT ;  /* 0x000000030b027812 */ /* 0x001fc800078ec0ff */
[----:B------:R-:W-:-:S07]  /*0360*/  ISETP.NE.AND P1, PT, R2, RZ, PT ;  /* 0x000000ff0200720c */ /* 0x000fce0003f25270 */
[----:B------:R-:W-:Y:S02]  /*0370*/  @P0 IMAD.IADD R7, R1, 0x1, R0 ;  /* 0x0000000101070824 */ /* 0x000fe400078e0200 */
[----:B------:R-:W-:-:S03]  /*0380*/  @P0 VIADD R0, R0, 0x4 ;  /* 0x0000000400000836 */ /* 0x000fc60000000000 */
[----:B------:R1:W-:Y:S04]  /*0390*/  @P0 STL.U8 [R7], RZ ;  /* 0x000000ff07000387 */ /* 0x0003e80000100000 */
[----:B------:R1:W-:Y:S04]  /*03a0*/  @P0 STL.U8 [R7+0x1], RZ ;  /* 0x000001ff07000387 */ /* 0x0003e80000100000 */
[----:B------:R1:W-:Y:S04]  /*03b0*/  @P0 STL.U8 [R7+0x2], RZ ;  /* 0x000002ff07000387 */ /* 0x0003e80000100000 */
[----:B------:R1:W-:Y:S01]  /*03c0*/  @P0 STL.U8 [R7+0x3], RZ ;  /* 0x000003ff07000387 */ /* 0x0003e20000100000 */
[----:B------:R-:W-:Y:S05]  /*03d0*/  @!P1 BRA `(.L_x_0) ;  /* 0x00000000001c9947 */ /* 0x000fea0003800000 */
[----:B------:R-:W-:Y:S02]  /*03e0*/  IMAD.IADD R0, R1, 0x1, R0 ;  /* 0x0000000101007824 */ /* 0x000fe400078e0200 */
[----:B------:R-:W-:-:S07]  /*03f0*/  IMAD.MOV R2, RZ, RZ, -R2 ;  /* 0x000000ffff027224 */ /* 0x000fce00078e0a02 */
.L_x_4:
[----:B------:R-:W-:Y:S01]  /*0400*/  VIADD R2, R2, 0x1 ;  /* 0x0000000102027836 */ /* 0x000fe20000000000 */
[----:B------:R0:W-:Y:S04]  /*0410*/  STL.U8 [R0], RZ ;  /* 0x000000ff00007387 */ /* 0x0001e80000100000 */
[----:B------:R-:W-:Y:S01]  /*0420*/  ISETP.NE.AND P0, PT, R2, RZ, PT ;  /* 0x000000ff0200720c */ /* 0x000fe20003f05270 */
[----:B0-----:R-:W-:-:S12]  /*0430*/  VIADD R0, R0, 0x1 ;  /* 0x0000000100007836 */ /* 0x001fd80000000000 */
[----:B------:R-:W-:Y:S05]  /*0440*/  @P0 BRA `(.L_x_4) ;  /* 0xfffffffc00ec0947 */ /* 0x000fea000383ffff */
.L_x_0:
[----:B-----5:R-:W-:Y:S01]  /*0450*/  ISETP.GE.AND P0, PT, R3, R10, PT ;  /* 0x0000000a0300720c */ /* 0x020fe20003f06270 */
[----:B------:R-:W2:Y:S01]  /*0460*/  LDCU UR8, c[0x0][0x394] ;  /* 0x00007280ff0877ac */ /* 0x000ea20008000800 */
[----:B------:R-:W-:Y:S11]  /*0470*/  BSSY.RECONVERGENT B0, `(.L_x_5) ;  /* 0x00000a0000007945 */ /* 0x000ff60003800200 */
[----:B------:R-:W-:Y:S05]  /*0480*/  @P0 BRA `(.L_x_6) ;  /* 0x0000000800780947 */ /* 0x000fea0003800000 */
[----:B------:R-:W-:Y:S01]  /*0490*/  IMAD.IADD R0, R10, 0x1, -R3 ;  /* 0x000000010a007824 */ /* 0x000fe200078e0a03 */
[----:B------:R-:W-:Y:S01]  /*04a0*/  BSSY.RECONVERGENT B1, `(.L_x_7) ;  /* 0x0000019000017945 */ /* 0x000fe20003800200 */
[----:B-1----:R-:W-:-:S03]  /*04b0*/  MOV R7, R3 ;  /* 0x0000000300077202 */ /* 0x002fc60000000f00 */
[----:B------:R-:W-:-:S13]  /*04c0*/  LOP3.LUT P0, R0, R0, 0x3, RZ, 0xc0, !PT ;  /* 0x0000000300007812 */ /* 0x000fda000780c0ff */
[----:B------:R-:W-:Y:S05]  /*04d0*/  @!P0 BRA `(.L_x_8) ;  /* 0x0000000000548947 */ /* 0x000fea0003800000 */
[----:B------:R-:W1:Y:S01]  /*04e0*/  LDC.64 R12, c[0x0][0x398] ;  /* 0x0000e600ff0c7b82 */ /* 0x000e620000000a00 */
[----:B0-----:R-:W-:Y:S02]  /*04f0*/  IMAD.MOV R2, RZ, RZ, -R0 ;  /* 0x000000ffff027224 */ /* 0x001fe400078e0a00 */
[----:B------:R-:W-:-:S05]  /*0500*/  IMAD.MOV.U32 R7, RZ, RZ, R3 ;  /* 0x000000ffff077224 */ /* 0x000fca00078e0003 */
[----:B------:R-:W0:Y:S02]  /*0510*/  LDC.64 R8, c[0x0][0x388] ;  /* 0x0000e200ff087b82 */ /* 0x000e240000000a00 */
.L_x_11:
[----:B0-----:R-:W-:-:S06]  /*0520*/  IMAD.WIDE R14, R7, 0x4, R8 ;  /* 0x00000004070e7825 */ /* 0x001fcc00078e0208 */
[----:B------:R-:W3:Y:S01]  /*0530*/  LDG.E.CONSTANT R15, desc[UR6][R14.64] ;  /* 0x000000060e0f7981 */ /* 0x000ee2000c1e9900 */
[----:B------:R-:W-:Y:S01]  /*0540*/  VIADD R2, R2, 0x1 ;  /* 0x0000000102027836 */ /* 0x000fe20000000000 */
[----:B------:R-:W-:Y:S04]  /*0550*/  BSSY.RECONVERGENT B2, `(.L_x_9) ;  /* 0x000000b000027945 */ /* 0x000fe80003800200 */
[----:B------:R-:W-:Y:S02]  /*0560*/  ISETP.NE.AND P1, PT, R2, RZ, PT ;  /* 0x000000ff0200720c */ /* 0x000fe40003f25270 */
[----:B---3--:R-:W-:-:S13]  /*0570*/  ISETP.GE.AND P0, PT, R15, R6, PT ;  /* 0x000000060f00720c */ /* 0x008fda0003f06270 */
[----:B------:R-:W-:Y:S05]  /*0580*/  @P0 BRA `(.L_x_10) ;  /* 0x00000000001c0947 */ /* 0x000fea0003800000 */
[----:B-1----:R-:W-:-:S05]  /*0590*/  IMAD.WIDE R14, R15, 0x4, R12 ;  /* 0x000000040f0e7825 */ /* 0x002fca00078e020c */
[----:B------:R-:W2:Y:S01]  /*05a0*/  LDG.E R0, desc[UR6][R14.64] ;  /* 0x000000060e007981 */ /* 0x000ea2000c1e1900 */
[----:B------:R-:W-:Y:S01]  /*05b0*/  IMAD.MOV.U32 R11, RZ, RZ, 0x1 ;  /* 0x00000001ff0b7424 */ /* 0x000fe200078e00ff */
[----:B--2---:R-:W-:-:S04]  /*05c0*/  ISETP.GE.AND P0, PT, R0, UR8, PT ;  /* 0x0000000800007c0c */ /* 0x004fc8000bf06270 */
[----:B------:R-:W-:-:S13]  /*05d0*/  ISETP.LT.OR P0, PT, R0, RZ, P0 ;  /* 0x000000ff0000720c */ /* 0x000fda0000701670 */
[----:B------:R-:W-:-:S05]  /*05e0*/  @!P0 IMAD.IADD R0, R1, 0x1, R0 ;  /* 0x0000000101008824 */ /* 0x000fca00078e0200 */
[----:B------:R0:W-:Y:S02]  /*05f0*/  @!P0 STL.U8 [R0], R11 ;  /* 0x0000000b00008387 */ /* 0x0001e40000100000 */
.L_x_10:
[----:B--2---:R-:W-:Y:S05]  /*0600*/  BSYNC.RECONVERGENT B2 ;  /* 0x0000000000027941 */ /* 0x004fea0003800200 */
.L_x_9:
[----:B------:R-:W-:Y:S01]  /*0610*/  VIADD R7, R7, 0x1 ;  /* 0x0000000107077836 */ /* 0x000fe20000000000 */
[----:B------:R-:W-:Y:S06]  /*0620*/  @P1 BRA `(.L_x_11) ;  /* 0xfffffffc00bc1947 */ /* 0x000fec000383ffff */
.L_x_8:
[----:B--2---:R-:W-:Y:S05]  /*0630*/  BSYNC.RECONVERGENT B1 ;  /* 0x0000000000017941 */ /* 0x004fea0003800200 */
.L_x_7:
[----:B0-----:R-:W-:-:S04]  /*0640*/  IADD3 R0, PT, PT, R3, -R10, RZ ;  /* 0x8000000a03007210 */ /* 0x001fc80007ffe0ff */
[----:B------:R-:W-:-:S13]  /*0650*/  ISETP.GT.U32.AND P0, PT, R0, -0x4, PT ;  /* 0xfffffffc0000780c */ /* 0x000fda0003f04070 */
[----:B------:R-:W-:Y:S05]  /*0660*/  @P0 BRA `(.L_x_6) ;  /* 0x0000000800000947 */ /* 0x000fea0003800000 */
[----:B------:R-:W0:Y:S02]  /*0670*/  LDCU.64 UR4, c[0x0][0x388] ;  /* 0x00007100ff0477ac */ /* 0x000e240008000a00 */
[----:B0-----:R-:W-:-:S04]  /*0680*/  UIADD3 UR4, UP0, UPT, UR4, 0x8, URZ ;  /* 0x0000000804047890 */ /* 0x001fc8000ff1e0ff */
[----:B------:R-:W-:Y:S02]  /*0690*/  UIADD3.X UR5, UPT, UPT, URZ, UR5, URZ, UP0, !UPT ;  /* 0x00000005ff057290 */ /* 0x000fe400087fe4ff */
[----:B------:R-:W-:-:S04]  /*06a0*/  IMAD.U32 R2, RZ, RZ, UR4 ;  /* 0x00000004ff027e24 */ /* 0x000fc8000f8e00ff */
[----:B------:R-:W-:Y:S02]  /*06b0*/  IMAD.U32 R3, RZ, RZ, UR5 ;  /* 0x00000005ff037e24 */ /* 0x000fe4000f8e00ff */
[----:B-1----:R-:W-:-:S05]  /*06c0*/  IMAD.WIDE R12, R7, 0x4, R2 ;  /* 0x00000004070c7825 */ /* 0x002fca00078e0202 */
[----:B------:R-:W2:Y:S04]  /*06d0*/  LDG.E.CONSTANT R15, desc[UR6][R12.64+-0x8] ;  /* 0xfffff8060c0f7981 */ /* 0x000ea8000c1e9900 */
[----:B------:R-:W3:Y:S04]  /*06e0*/  LDG.E.CONSTANT R17, desc[UR6][R12.64+-0x4] ;  /* 0xfffffc060c117981 */ /* 0x000ee8000c1e9900 */
[----:B------:R-:W4:Y:S04]  /*06f0*/  LDG.E.CONSTANT R11, desc[UR6][R12.64] ;  /* 0x000000060c0b7981 */ /* 0x000f28000c1e9900 */
[----:B------:R-:W5:Y:S01]  /*0700*/  LDG.E.CONSTANT R9, desc[UR6][R12.64+0x4] ;  /* 0x000004060c097981 */ /* 0x000f62000c1e9900 */
[----:B------:R-:W-:Y:S01]  /*0710*/  IADD3 R10, PT, PT, R7, 0x4, -R10 ;  /* 0x00000004070a7810 */ /* 0x000fe20007ffe80a */
[----:B------:R-:W-:Y:S03]  /*0720*/  BSSY.RECONVERGENT B1, `(.L_x_12) ;  /* 0x0000010000017945 */ /* 0x000fe60003800200 */
[----:B------:R-:W-:-:S02]  /*0730*/  ISETP.NE.AND P1, PT, R10, RZ, PT ;  /* 0x000000ff0a00720c */ /* 0x000fc40003f25270 */
[-C--:B--2---:R-:W-:Y:S02]  /*0740*/  ISETP.GE.AND P0, PT, R15, R6.reuse, PT ;  /* 0x000000060f00720c */ /* 0x084fe40003f06270 */
[-C--:B---3--:R-:W-:Y:S02]  /*0750*/  ISETP.GE.AND P2, PT, R17, R6.reuse, PT ;  /* 0x000000061100720c */ /* 0x088fe40003f46270 */
[-C--:B----4-:R-:W-:Y:S02]  /*0760*/  ISETP.GE.AND P3, PT, R11, R6.reuse, PT ;  /* 0x000000060b00720c */ /* 0x090fe40003f66270 */
[----:B-----5:R-:W-:-:S07]  /*0770*/  ISETP.GE.AND P4, PT, R9, R6, PT ;  /* 0x000000060900720c */ /* 0x020fce0003f86270 */
[----:B------:R-:W-:Y:S06]  /*0780*/  @P0 BRA `(.L_x_13) ;  /* 0x0000000000240947 */ /* 0x000fec0003800000 */
[----:B------:R-:W0:Y:S01]  /*0790*/  LDC.64 R12, c[0x0][0x398] ;  /* 0x0000e600ff0c7b82 */ /* 0x000e220000000a00 */
[----:B------:R-:W1:Y:S01]  /*07a0*/  LDCU UR4, c[0x0][0x394] ;  /* 0x00007280ff0477ac */ /* 0x000e620008000800 */
[----:B0-----:R-:W-:-:S05]  /*07b0*/  IMAD.WIDE R12, R15, 0x4, R12 ;  /* 0x000000040f0c7825 */ /* 0x001fca00078e020c */
[----:B------:R-:W1:Y:S01]  /*07c0*/  LDG.E R0, desc[UR6][R12.64] ;  /* 0x000000060c007981 */ /* 0x000e62000c1e1900 */
[----:B------:R-:W-:Y:S01]  /*07d0*/  IMAD.MOV.U32 R8, RZ, RZ, 0x1 ;  /* 0x00000001ff087424 */ /* 0x000fe200078e00ff */
[----:B-1----:R-:W-:-:S04]  /*07e0*/  ISETP.GE.AND P0, PT, R0, UR4, PT ;  /* 0x0000000400007c0c */ /* 0x002fc8000bf06270 */
[----:B------:R-:W-:-:S13]  /*07f0*/  ISETP.LT.OR P0, PT, R0, RZ, P0 ;  /* 0x000000ff0000720c */ /* 0x000fda0000701670 */
[----:B------:R-:W-:-:S05]  /*0800*/  @!P0 IMAD.IADD R0, R1, 0x1, R0 ;  /* 0x0000000101008824 */ /* 0x000fca00078e0200 */
[----:B------:R0:W-:Y:S02]  /*0810*/  @!P0 STL.U8 [R0], R8 ;  /* 0x0000000800008387 */ /* 0x0001e40000100000 */
.L_x_13:
[----:B------:R-:W-:Y:S05]  /*0820*/  BSYNC.RECONVERGENT B1 ;  /* 0x0000000000017941 */ /* 0x000fea0003800200 */
.L_x_12:
[----:B------:R-:W-:Y:S04]  /*0830*/  BSSY.RECONVERGENT B1, `(.L_x_14) ;  /* 0x000000b000017945 */ /* 0x000fe80003800200 */
[----:B------:R-:W-:Y:S05]  /*0840*/  @P2 BRA `(.L_x_15) ;  /* 0x0000000000242947 */ /* 0x000fea0003800000 */
[----:B------:R-:W1:Y:S01]  /*0850*/  LDC.64 R12, c[0x0][0x398] ;  /* 0x0000e600ff0c7b82 */ /* 0x000e620000000a00 */
[----:B------:R-:W2:Y:S01]  /*0860*/  LDCU UR4, c[0x0][0x394] ;  /* 0x00007280ff0477ac */ /* 0x000ea20008000800 */
[----:B-1----:R-:W-:-:S05]  /*0870*/  IMAD.WIDE R12, R17, 0x4, R12 ;  /* 0x00000004110c7825 */ /* 0x002fca00078e020c */
[----:B0-----:R-:W2:Y:S01]  /*0880*/  LDG.E R0, desc[UR6][R12.64] ;  /* 0x000000060c007981 */ /* 0x001ea2000c1e1900 */
[----:B------:R-:W-:Y:S01]  /*0890*/  IMAD.MOV.U32 R8, RZ, RZ, 0x1 ;  /* 0x00000001ff087424 */ /* 0x000fe200078e00ff */
[----:B--2---:R-:W-:-:S04]  /*08a0*/  ISETP.GE.AND P0, PT, R0, UR4, PT ;  /* 0x0000000400007c0c */ /* 0x004fc8000bf06270 */
[----:B------:R-:W-:-:S13]  /*08b0*/  ISETP.LT.OR P0, PT, R0, RZ, P0 ;  /* 0x000000ff0000720c */ /* 0x000fda0000701670 */
[----:B------:R-:W-:-:S05]  /*08c0*/  @!P0 IMAD.IADD R0, R1, 0x1, R0 ;  /* 0x0000000101008824 */ /* 0x000fca00078e0200 */
[----:B------:R1:W-:Y:S02]  /*08d0*/  @!P0 STL.U8 [R0], R8 ;  /* 0x0000000800008387 */ /* 0x0003e40000100000 */
.L_x_15:
[----:B------:R-:W-:Y:S05]  /*08e0*/  BSYNC.RECONVERGENT B1 ;  /* 0x0000000000017941 */ /* 0x000fea0003800200 */
.L_x_14:
[----:B------:R-:W-:Y:S04]  /*08f0*/  BSSY.RECONVERGENT B1, `(.L_x_16) ;  /* 0x000000b000017945 */ /* 0x000fe80003800200 */
[----:B------:R-:W-:Y:S05]  /*0900*/  @P3 BRA `(.L_x_17) ;  /* 0x0000000000243947 */ /* 0x000fea0003800000 */
[----:B------:R-:W2:Y:S01]  /*0910*/  LDC.64 R12, c[0x0][0x398] ;  /* 0x0000e600ff0c7b82 */ /* 0x000ea20000000a00 */
[----:B------:R-:W3:Y:S01]  /*0920*/  LDCU UR4, c[0x0][0x394] ;  /* 0x00007280ff0477ac */ /* 0x000ee20008000800 */
[----:B--2---:R-:W-:-:S05]  /*0930*/  IMAD.WIDE R12, R11, 0x4, R12 ;  /* 0x000000040b0c7825 */ /* 0x004fca00078e020c */
[----:B01----:R-:W3:Y:S01]  /*0940*/  LDG.E R0, desc[UR6][R12.64] ;  /* 0x000000060c007981 */ /* 0x003ee2000c1e1900 */
[----:B------:R-:W-:Y:S01]  /*0950*/  HFMA2 R8, -RZ, RZ, 0, 5.9604644775390625e-08 ;  /* 0x00000001ff087431 */ /* 0x000fe200000001ff */
[----:B---3--:R-:W-:-:S04]  /*0960*/  ISETP.GE.AND P0, PT, R0, UR4, PT ;  /* 0x0000000400007c0c */ /* 0x008fc8000bf06270 */
[----:B------:R-:W-:-:S13]  /*0970*/  ISETP.LT.OR P0, PT, R0, RZ, P0 ;  /* 0x000000ff0000720c */ /* 0x000fda0000701670 */
[----:B------:R-:W-:-:S05]  /*0980*/  @!P0 IMAD.IADD R0, R1, 0x1, R0 ;  /* 0x0000000101008824 */ /* 0x000fca00078e0200 */
[----:B------:R2:W-:Y:S02]  /*0990*/  @!P0 STL.U8 [R0], R8 ;  /* 0x0000000800008387 */ /* 0x0005e40000100000 */
.L_x_17:
[----:B------:R-:W-:Y:S05]  /*09a0*/  BSYNC.RECONVERGENT B1 ;  /* 0x0000000000017941 */ /* 0x000fea0003800200 */
.L_x_16:
[----:B------:R-:W-:Y:S04]  /*09b0*/  BSSY.RECONVERGENT B1, `(.L_x_18) ;  /* 0x000000c000017945 */ /* 0x000fe80003800200 */
[----:B------:R-:W-:Y:S05]  /*09c0*/  @P4 BRA `(.L_x_19) ;  /* 0x0000000000284947 */ /* 0x000fea0003800000 */
[----:B------:R-:W0:Y:S01]  /*09d0*/  LDC.64 R12, c[0x0][0x398] ;  /* 0x0000e600ff0c7b82 */ /* 0x000e220000000a00 */
[----:B------:R-:W3:Y:S01]  /*09e0*/  LDCU UR4, c[0x0][0x394] ;  /* 0x00007280ff0477ac */ /* 0x000ee20008000800 */
[----:B012---:R-:W-:-:S05]  /*09f0*/  IMAD.WIDE R8, R9, 0x4, R12 ;  /* 0x0000000409087825 */ /* 0x007fca00078e020c */
[----:B------:R-:W3:Y:S01]  /*0a00*/  LDG.E R0, desc[UR6][R8.64] ;  /* 0x0000000608007981 */ /* 0x000ee2000c1e1900 */
[----:B------:R-:W-:Y:S01]  /*0a10*/  IMAD.MOV.U32 R11, RZ, RZ, 0x1 ;  /* 0x00000001ff0b7424 */ /* 0x000fe200078e00ff */
[----:B---3--:R-:W-:-:S04]  /*0a20*/  ISETP.GE.AND P0, PT, R0, UR4, PT ;  /* 0x0000000400007c0c */ /* 0x008fc8000bf06270 */
[----:B------:R-:W-:-:S13]  /*0a30*/  ISETP.LT.OR P0, PT, R0, RZ, P0 ;  /* 0x000000ff0000720c */ /* 0x000fda0000701670 */
[----:B------:R-:W-:Y:S01]  /*0a40*/  @!P0 PRMT R9, R11, 0x7610, R9 ;  /* 0x000076100b098816 */ /* 0x000fe20000000009 */
[----:B------:R-:W-:-:S05]  /*0a50*/  @!P0 IMAD.IADD R0, R1, 0x1, R0 ;  /* 0x0000000101008824 */ /* 0x000fca00078e0200 */
[----:B------:R3:W-:Y:S02]  /*0a60*/  @!P0 STL.U8 [R0], R9 ;  /* 0x0000000900008387 */ /* 0x0007e40000100000 */
.L_x_19:
[----:B------:R-:W-:Y:S05]  /*0a70*/  BSYNC.RECONVERGENT B1 ;  /* 0x0000000000017941 */ /* 0x000fea0003800200 */
.L_x_18:
[----:B------:R-:W-:Y:S05]  /*0a80*/  @!P1 BRA `(.L_x_6) ;  /* 0x0000000000f89947 */ /* 0x000fea0003800000 */
[----:B0123--:R-:W0:Y:S01]  /*0a90*/  LDC.64 R8, c[0x0][0x398] ;  /* 0x0000e600ff087b82 */ /* 0x00fe220000000a00 */
[----:B------:R-:W-:-:S07]  /*0aa0*/  VIADD R7, R7, 0x4 ;  /* 0x0000000407077836 */ /* 0x000fce0000000000 */
.L_x_28:
[----:B-123--:R-:W-:-:S05]  /*0ab0*/  IMAD.WIDE R12, R7, 0x4, R2 ;  /* 0x00000004070c7825 */ /* 0x00efca00078e0202 */
[----:B------:R-:W2:Y:S04]  /*0ac0*/  LDG.E.CONSTANT R15, desc[UR6][R12.64+-0x8] ;  /* 0xfffff8060c0f7981 */ /* 0x000ea8000c1e9900 */
[----:B------:R-:W3:Y:S04]  /*0ad0*/  LDG.E.CONSTANT R17, desc[UR6][R12.64+-0x4] ;  /* 0xfffffc060c117981 */ /* 0x000ee8000c1e9900 */
[----:B----4-:R-:W4:Y:S04]  /*0ae0*/  LDG.E.CONSTANT R19, desc[UR6][R12.64] ;  /* 0x000000060c137981 */ /* 0x010f28000c1e9900 */
[----:B------:R-:W5:Y:S01]  /*0af0*/  LDG.E.CONSTANT R11, desc[UR6][R12.64+0x4] ;  /* 0x000004060c0b7981 */ /* 0x000f62000c1e9900 */
[----:B------:R-:W-:Y:S01]  /*0b00*/  VIADD R10, R10, 0x4 ;  /* 0x000000040a0a7836 */ /* 0x000fe20000000000 */
[----:B------:R-:W-:Y:S04]  /*0b10*/  BSSY.RECONVERGENT B1, `(.L_x_20) ;  /* 0x0000010000017945 */ /* 0x000fe80003800200 */
[----:B------:R-:W-:-:S02]  /*0b20*/  ISETP.NE.AND P1, PT, R10, RZ, PT ;  /* 0x000000ff0a00720c */ /* 0x000fc40003f25270 */
[-C--:B--2---:R-:W-:Y:S02]  /*0b30*/  ISETP.GE.AND P0, PT, R15, R6.reuse, PT ;  /* 0x000000060f00720c */ /* 0x084fe40003f06270 */
[-C--:B---3--:R-:W-:Y:S02]  /*0b40*/  ISETP.GE.AND P4, PT, R17, R6.reuse, PT ;  /* 0x000000061100720c */ /* 0x088fe40003f86270 */
[-C--:B----4-:R-:W-:Y:S02]  /*0b50*/  ISETP.GE.AND P3, PT, R19, R6.reuse, PT ;  /* 0x000000061300720c */ /* 0x090fe40003f66270 */
[----:B-----5:R-:W-:-:S07]  /*0b60*/  ISETP.GE.AND P2, PT, R11, R6, PT ;  /* 0x000000060b00720c */ /* 0x020fce0003f46270 */
[----:B------:R-:W-:Y:S06]  /*0b70*/  @P0 BRA `(.L_x_21) ;  /* 0x0000000000240947 */ /* 0x000fec0003800000 */
[----:B0-----:R-:W-:Y:S01]  /*0b80*/  IMAD.WIDE R12, R15, 0x4, R8 ;  /* 0x000000040f0c7825 */ /* 0x001fe200078e0208 */
[----:B------:R-:W0:Y:S04]  /*0b90*/  LDCU UR4, c[0x0][0x394] ;  /* 0x00007280ff0477ac */ /* 0x000e280008000800 */
[----:B------:R-:W0:Y:S01]  /*0ba0*/  LDG.E R0, desc[UR6][R12.64] ;  /* 0x000000060c007981 */ /* 0x000e22000c1e1900 */
[----:B------:R-:W-:Y:S01]  /*0bb0*/  IMAD.MOV.U32 R14, RZ, RZ, 0x1 ;  /* 0x00000001ff0e7424 */ /* 0x000fe200078e00ff */
[----:B0-----:R-:W-:-:S04]  /*0bc0*/  ISETP.GE.AND P0, PT, R0, UR4, PT ;  /* 0x0000000400007c0c */ /* 0x001fc8000bf06270 */
[----:B------:R-:W-:-:S13]  /*0bd0*/  ISETP.LT.OR P0, PT, R0, RZ, P0 ;  /* 0x000000ff0000720c */ /* 0x000fda0000701670 */
[----:B------:R-:W-:Y:S02]  /*0be0*/  @!P0 PRMT R13, R14, 0x7610, R13 ;  /* 0x000076100e0d8816 */ /* 0x000fe4000000000d */
[----:B------:R-:W-:-:S05]  /*0bf0*/  @!P0 IADD3 R0, PT, PT, R1, R0, RZ ;  /* 0x0000000001008210 */ /* 0x000fca0007ffe0ff */
[----:B------:R1:W-:Y:S02]  /*0c00*/  @!P0 STL.U8 [R0], R13 ;  /* 0x0000000d00008387 */ /* 0x0003e40000100000 */
.L_x_21:
[----:B------:R-:W-:Y:S05]  /*0c10*/  BSYNC.RECONVERGENT B1 ;  /* 0x0000000000017941 */ /* 0x000fea0003800200 */
.L_x_20:
[----:B------:R-:W-:Y:S04]  /*0c20*/  BSSY.RECONVERGENT B1, `(.L_x_22) ;  /* 0x000000b000017945 */ /* 0x000fe80003800200 */
[----:B------:R-:W-:Y:S05]  /*0c30*/  @P4 BRA `(.L_x_23) ;  /* 0x0000000000244947 */ /* 0x000fea0003800000 */
[----:B01----:R-:W-:Y:S01]  /*0c40*/  IMAD.WIDE R12, R17, 0x4, R8 ;  /* 0x00000004110c7825 */ /* 0x003fe200078e0208 */
[----:B------:R-:W0:Y:S04]  /*0c50*/  LDCU UR4, c[0x0][0x394] ;  /* 0x00007280ff0477ac */ /* 0x000e280008000800 */
[----:B------:R-:W0:Y:S01]  /*0c60*/  LDG.E R0, desc[UR6][R12.64] ;  /* 0x000000060c007981 */ /* 0x000e22000c1e1900 */
[----:B------:R-:W-:Y:S01]  /*0c70*/  IMAD.MOV.U32 R14, RZ, RZ, 0x1 ;  /* 0x00000001ff0e7424 */ /* 0x000fe200078e00ff */
[----:B0-----:R-:W-:-:S04]  /*0c80*/  ISETP.GE.AND P0, PT, R0, UR4, PT ;  /* 0x0000000400007c0c */ /* 0x001fc8000bf06270 */
[----:B------:R-:W-:-:S13]  /*0c90*/  ISETP.LT.OR P0, PT, R0, RZ, P0 ;  /* 0x000000ff0000720c */ /* 0x000fda0000701670 */
[----:B------:R-:W-:Y:S01]  /*0ca0*/  @!P0 PRMT R13, R14, 0x7610, R13 ;  /* 0x000076100e0d8816 */ /* 0x000fe2000000000d */
[----:B------:R-:W-:-:S05]  /*0cb0*/  @!P0 IMAD.IADD R0, R1, 0x1, R0 ;  /* 0x0000000101008824 */ /* 0x000fca00078e0200 */
[----:B------:R2:W-:Y:S02]  /*0cc0*/  @!P0 STL.U8 [R0], R13 ;  /* 0x0000000d00008387 */ /* 0x0005e40000100000 */
.L_x_23:
[----:B------:R-:W-:Y:S05]  /*0cd0*/  BSYNC.RECONVERGENT B1 ;  /* 0x0000000000017941 */ /* 0x000fea0003800200 */
.L_x_22:
[----:B------:R-:W-:Y:S04]  /*0ce0*/  BSSY.RECONVERGENT B1, `(.L_x_24) ;  /* 0x000000b000017945 */ /* 0x000fe80003800200 */
[----:B------:R-:W-:Y:S05]  /*0cf0*/  @P3 BRA `(.L_x_25) ;  /* 0x0000000000243947 */ /* 0x000fea0003800000 */
[----:B012---:R-:W-:Y:S01]  /*0d00*/  IMAD.WIDE R12, R19, 0x4, R8 ;  /* 0x00000004130c7825 */ /* 0x007fe200078e0208 */
        /* <DEDUP_REMOVED lines=8> */
.L_x_25:
[----:B------:R-:W-:Y:S05]  /*0d90*/  BSYNC.RECONVERGENT B1 ;  /* 0x0000000000017941 */ /* 0x000fea0003800200 */
.L_x_24:
[----:B------:R-:W-:Y:S04]  /*0da0*/  BSSY.RECONVERGENT B1, `(.L_x_26) ;  /* 0x000000a000017945 */ /* 0x000fe80003800200 */
[----:B------:R-:W-:Y:S05]  /*0db0*/  @P2 BRA `(.L_x_27) ;  /* 0x0000000000202947 */ /* 0x000fea0003800000 */
[----:B0123--:R-:W-:Y:S01]  /*0dc0*/  IMAD.WIDE R12, R11, 0x4, R8 ;  /* 0x000000040b0c7825 */ /* 0x00ffe200078e0208 */
[----:B------:R-:W0:Y:S04]  /*0dd0*/  LDCU UR4, c[0x0][0x394] ;  /* 0x00007280ff0477ac */ /* 0x000e280008000800 */
[----:B------:R-:W0:Y:S01]  /*0de0*/  LDG.E R0, desc[UR6][R12.64] ;  /* 0x000000060c007981 */ /* 0x000e22000c1e1900 */
[----:B------:R-:W-:Y:S01]  /*0df0*/  IMAD.MOV.U32 R11, RZ, RZ, 0x1 ;  /* 0x00000001ff0b7424 */ /* 0x000fe200078e00ff */
[----:B0-----:R-:W-:-:S04]  /*0e00*/  ISETP.GE.AND P0, PT, R0, UR4, PT ;  /* 0x0000000400007c0c */ /* 0x001fc8000bf06270 */
[----:B------:R-:W-:-:S13]  /*0e10*/  ISETP.LT.OR P0, PT, R0, RZ, P0 ;  /* 0x000000ff0000720c */ /* 0x000fda0000701670 */
[----:B------:R-:W-:-:S05]  /*0e20*/  @!P0 IMAD.IADD R0, R1, 0x1, R0 ;  /* 0x0000000101008824 */ /* 0x000fca00078e0200 */
[----:B------:R4:W-:Y:S02]  /*0e30*/  @!P0 STL.U8 [R0], R11 ;  /* 0x0000000b00008387 */ /* 0x0009e40000100000 */
.L_x_27:
[----:B------:R-:W-:Y:S05]  /*0e40*/  BSYNC.RECONVERGENT B1 ;  /* 0x0000000000017941 */ /* 0x000fea0003800200 */
.L_x_26:
[----:B------:R-:W-:Y:S01]  /*0e50*/  IADD3 R7, PT, PT, R7, 0x4, RZ ;  /* 0x0000000407077810 */ /* 0x000fe20007ffe0ff */
[----:B------:R-:W-:Y:S06]  /*0e60*/  @P1 BRA `(.L_x_28) ;  /* 0xfffffffc00101947 */ /* 0x000fec000383ffff */
.L_x_6:
[----:B--2---:R-:W-:Y:S05]  /*0e70*/  BSYNC.RECONVERGENT B0 ;  /* 0x0000000000007941 */ /* 0x004fea0003800200 */
.L_x_5:
[----:B------:R-:W2:Y:S01]  /*0e80*/  LDCU UR4, c[0x0][0x394] ;  /* 0x00007280ff0477ac */ /* 0x000ea20008000800 */
[----:B01-34-:R-:W-:Y:S01]  /*0e90*/  IMAD.MOV.U32 R0, RZ, RZ, RZ ;  /* 0x000000ffff007224 */ /* 0x01bfe200078e00ff */
[----:B--2---:R-:W-:-:S09]  /*0ea0*/  UISETP.GE.AND UP0, UPT, UR4, 0x1, UPT ;  /* 0x000000010400788c */ /* 0x004fd2000bf06270 */
[----:B------:R-:W-:Y:S05]  /*0eb0*/  BRA.U !UP0, `(.L_x_29) ;  /* 0x0000000108307547 */ /* 0x000fea000b800000 */
[----:B------:R-:W-:Y:S01]  /*0ec0*/  BSSY.RECONVERGENT B0, `(.L_x_29) ;  /* 0x000000b000007945 */ /* 0x000fe20003800200 */
[----:B------:R-:W-:Y:S01]  /*0ed0*/  IMAD.MOV.U32 R0, RZ, RZ, RZ ;  /* 0x000000ffff007224 */ /* 0x000fe200078e00ff */
[----:B------:R-:W0:Y:S06]  /*0ee0*/  LDCU UR4, c[0x0][0x394] ;  /* 0x00007280ff0477ac */ /* 0x000e2c0008000800 */
.L_x_31:
[----:B------:R-:W-:-:S06]  /*0ef0*/  IMAD.IADD R2, R1, 0x1, R0 ;  /* 0x0000000101027824 */ /* 0x000fcc00078e0200 */
[----:B------:R-:W2:Y:S02]  /*0f00*/  LDL.U8 R2, [R2] ;  /* 0x0000000002027983 */ /* 0x000ea40000100000 */
[----:B--2---:R-:W-:-:S13]  /*0f10*/  ISETP.NE.AND P0, PT, R2, RZ, PT ;  /* 0x000000ff0200720c */ /* 0x004fda0003f05270 */
[----:B------:R-:W-:Y:S05]  /*0f20*/  @!P0 BRA `(.L_x_30) ;  /* 0x0000000000108947 */ /* 0x000fea0003800000 */
[----:B------:R-:W-:-:S05]  /*0f30*/  VIADD R0, R0, 0x1 ;  /* 0x0000000100007836 */ /* 0x000fca0000000000 */
[----:B0-----:R-:W-:-:S13]  /*0f40*/  ISETP.NE.AND P0, PT, R0, UR4, PT ;  /* 0x0000000400007c0c */ /* 0x001fda000bf05270 */
[----:B------:R-:W-:Y:S05]  /*0f50*/  @P0 BRA `(.L_x_31) ;  /* 0xfffffffc00e40947 */ /* 0x000fea000383ffff */
[----:B------:R-:W-:-:S07]  /*0f60*/  IMAD.MOV.U32 R0, RZ, RZ, RZ ;  /* 0x000000ffff007224 */ /* 0x000fce00078e00ff */
.L_x_30:
[----:B0-----:R-:W-:Y:S05]  /*0f70*/  BSYNC.RECONVERGENT B0 ;  /* 0x0000000000007941 */ /* 0x001fea0003800200 */
.L_x_29:
[----:B------:R-:W-:Y:S01]  /*0f80*/  STG.E desc[UR6][R4.64], R0 ;  /* 0x0000000004007986 */ /* 0x000fe2000c101906 */
[----:B------:R-:W-:Y:S05]  /*0f90*/  EXIT ;  /* 0x000000000000794d */ /* 0x000fea0003800000 */
.L_x_32:
[----:B------:R-:W-:-:S00]  /*0fa0*/  BRA `(.L_x_32) ;  /* 0xfffffffc00fc7947 */ /* 0x000fc0000383ffff */
[----:B------:R-:W-:-:S00]  /*0fb0*/  NOP ;  /* 0x0000000000007918 */ /* 0x000fc00000000000 */
        /* <DEDUP_REMOVED lines=12> */
.L_x_54:


//--------------------- .text.jones_plassmann_round --------------------------
	.section	.text.jones_plassmann_round,"ax",@progbits
	.align	128
        .global         jones_plassmann_round
        .type           jones_plassmann_round,@function
        .size           jones_plassmann_round,(.L_x_55 - jones_plassmann_round)
        .other          jones_plassmann_round,@"STO_CUDA_ENTRY STV_DEFAULT"
jones_plassmann_round:
.text.jones_plassmann_round:
        /* <DEDUP_REMOVED lines=10> */
[----:B------:R-:W1:Y:S01]  /*00a0*/  LDCU.64 UR6, c[0x0][0x358] ;  /* 0x00006b00ff0677ac */ /* 0x000e620008000a00 */
[----:B0-----:R-:W-:-:S05]  /*00b0*/  IMAD.WIDE R8, R5, 0x4, R8 ;  /* 0x0000000405087825 */ /* 0x001fca00078e0208 */
[----:B-1----:R-:W2:Y:S02]  /*00c0*/  LDG.E R0, desc[UR6][R8.64] ;  /* 0x0000000608007981 */ /* 0x002ea4000c1e1900 */
[----:B--2---:R-:W-:-:S13]  /*00d0*/  ISETP.NE.AND P0, PT, R0, -0x1, PT ;  /* 0xffffffff0000780c */ /* 0x004fda0003f05270 */
[----:B------:R-:W-:Y:S05]  /*00e0*/  @P0 EXIT ;  /* 0x000000000000094d */ /* 0x000fea0003800000 */
[----:B------:R-:W0:Y:S08]  /*00f0*/  LDC.64 R10, c[0x0][0x380] ;  /* 0x0000e000ff0a7b82 */ /* 0x000e300000000a00 */
[----:B------:R-:W1:Y:S01]  /*0100*/  LDC.64 R6, c[0x0][0x398] ;  /* 0x0000e600ff067b82 */ /* 0x000e620000000a00 */
[----:B0-----:R-:W-:-:S05]  /*0110*/  IMAD.WIDE R10, R5, 0x4, R10 ;  /* 0x00000004050a7825 */ /* 0x001fca00078e020a */
[----:B------:R-:W2:Y:S04]  /*0120*/  LDG.E.CONSTANT R3, desc[UR6][R10.64] ;  /* 0x000000060a037981 */ /* 0x000ea8000c1e9900 */
[----:B------:R-:W2:Y:S01]  /*0130*/  LDG.E.CONSTANT R4, desc[UR6][R10.64+0x4] ;  /* 0x000004060a047981 */ /* 0x000ea2000c1e9900 */
[----:B------:R-:W-:Y:S01]  /*0140*/  BSSY.RECONVERGENT B0, `(.L_x_33) ;  /* 0x0000018000007945 */ /* 0x000fe20003800200 */
[----:B-1----:R-:W-:Y:S01]  /*0150*/  IMAD.WIDE R6, R5, 0x4, R6 ;  /* 0x0000000405067825 */ /* 0x002fe200078e0206 */
[----:B--2---:R-:W-:-:S13]  /*0160*/  ISETP.GE.AND P0, PT, R3, R4, PT ;  /* 0x000000040300720c */ /* 0x004fda0003f06270 */
[----:B------:R-:W-:Y:S05]  /*0170*/  @P0 BRA `(.L_x_34) ;  /* 0x0000000000500947 */ /* 0x000fea0003800000 */
[----:B------:R0:W5:Y:S01]  /*0180*/  LDG.E.CONSTANT R0, desc[UR6][R6.64] ;  /* 0x0000000606007981 */ /* 0x000162000c1e9900 */
[----:B------:R-:W1:Y:S01]  /*0190*/  LDC.64 R14, c[0x0][0x3a0] ;  /* 0x0000e800ff0e7b82 */ /* 0x000e620000000a00 */
[----:B------:R-:W-:-:S07]  /*01a0*/  IMAD.MOV.U32 R5, RZ, RZ, R3 ;  /* 0x000000ffff057224 */ /* 0x000fce00078e0003 */
[----:B------:R-:W2:Y:S08]  /*01b0*/  LDC.64 R12, c[0x0][0x388] ;  /* 0x0000e200ff0c7b82 */ /* 0x000eb00000000a00 */
[----:B0-----:R-:W3:Y:S02]  /*01c0*/  LDC.64 R16, c[0x0][0x398] ;  /* 0x0000e600ff107b82 */ /* 0x001ee40000000a00 */
.L_x_37:
[----:B--2---:R-:W-:-:S06]  /*01d0*/  IMAD.WIDE R6, R5, 0x4, R12 ;  /* 0x0000000405067825 */ /* 0x004fcc00078e020c */
[----:B------:R-:W1:Y:S02]  /*01e0*/  LDG.E.CONSTANT R7, desc[UR6][R6.64] ;  /* 0x0000000606077981 */ /* 0x000e64000c1e9900 */
[----:B-1----:R-:W-:-:S06]  /*01f0*/  IMAD.WIDE R10, R7, 0x4, R14 ;  /* 0x00000004070a7825 */ /* 0x002fcc00078e020e */
[----:B------:R-:W2:Y:S01]  /*0200*/  LDG.E R10, desc[UR6][R10.64] ;  /* 0x000000060a0a7981 */ /* 0x000ea2000c1e1900 */
[----:B------:R-:W-:Y:S01]  /*0210*/  VIADD R5, R5, 0x1 ;  /* 0x0000000105057836 */ /* 0x000fe20000000000 */
[----:B------:R-:W-:Y:S04]  /*0220*/  BSSY.RECONVERGENT B1, `(.L_x_35) ;  /* 0x0000008000017945 */ /* 0x000fe80003800200 */
[----:B------:R-:W-:Y:S02]  /*0230*/  ISETP.NE.AND P1, PT, R5, R4, PT ;  /* 0x000000040500720c */ /* 0x000fe40003f25270 */
[----:B--2---:R-:W-:-:S13]  /*0240*/  ISETP.NE.AND P0, PT, R10, -0x1, PT ;  /* 0xffffffff0a00780c */ /* 0x004fda0003f05270 */
[----:B------:R-:W-:Y:S05]  /*0250*/  @P0 BRA `(.L_x_36) ;  /* 0x0000000000100947 */ /* 0x000fea0003800000 */
[----:B---3--:R-:W-:-:S06]  /*0260*/  IMAD.WIDE R6, R7, 0x4, R16 ;  /* 0x0000000407067825 */ /* 0x008fcc00078e0210 */
[----:B------:R-:W2:Y:S02]  /*0270*/  LDG.E.CONSTANT R7, desc[UR6][R6.64] ;  /* 0x0000000606077981 */ /* 0x000ea4000c1e9900 */
[----:B--2--5:R-:W-:-:S13]  /*0280*/  ISETP.GT.U32.AND P0, PT, R7, R0, PT ;  /* 0x000000000700720c */ /* 0x024fda0003f04070 */
[----:B------:R-:W-:Y:S05]  /*0290*/  @P0 EXIT ;  /* 0x000000000000094d */ /* 0x000fea0003800000 */
.L_x_36:
[----:B------:R-:W-:Y:S05]  /*02a0*/  BSYNC.RECONVERGENT B1 ;  /* 0x0000000000017941 */ /* 0x000fea0003800200 */
.L_x_35:
[----:B------:R-:W-:Y:S05]  /*02b0*/  @P1 BRA `(.L_x_37) ;  /* 0xfffffffc00c41947 */ /* 0x000fea000383ffff */
.L_x_34:
[----:B------:R-:W-:Y:S05]  /*02c0*/  BSYNC.RECONVERGENT B0 ;  /* 0x0000000000007941 */ /* 0x000fea0003800200 */
.L_x_33:
[----:B------:R-:W0:Y:S02]  /*02d0*/  LDCU UR4, c[0x0][0x394] ;  /* 0x00007280ff0477ac */ /* 0x000e240008000800 */
[----:B0-----:R-:W-:-:S05]  /*02e0*/  IMAD.U32 R5, RZ, RZ, UR4 ;  /* 0x00000004ff057e24 */ /* 0x001fca000f8e00ff */
[----:B------:R-:W-:-:S13]  /*02f0*/  ISETP.GE.AND P0, PT, R5, 0x1, PT ;  /* 0x000000010500780c */ /* 0x000fda0003f06270 */
[----:B------:R-:W-:Y:S05]  /*0300*/  @!P0 BRA `(.L_x_38) ;  /* 0x0000000000b88947 */ /* 0x000fea0003800000 */
[C---:B------:R-:W-:Y:S01]  /*0310*/  ISETP.GE.U32.AND P0, PT, R5.reuse, 0x10, PT ;  /* 0x000000100500780c */ /* 0x040fe20003f06070 */
[----:B-----5:R-:W-:Y:S01]  /*0320*/  HFMA2 R0, -RZ, RZ, 0, 0 ;  /* 0x00000000ff007431 */ /* 0x020fe200000001ff */
[----:B------:R-:W-:-:S04]  /*0330*/  LOP3.LUT R7, R5, 0xf, RZ, 0xc0, !PT ;  /* 0x0000000f05077812 */ /* 0x000fc800078ec0ff */
[----:B------:R-:W-:-:S07]  /*0340*/  ISETP.NE.AND P1, PT, R7, RZ, PT ;  /* 0x000000ff0700720c */ /* 0x000fce0003f25270 */
[----:B------:R-:W-:Y:S06]  /*0350*/  @!P0 BRA `(.L_x_39) ;  /* 0x0000000000208947 */ /* 0x000fec0003800000 */
[----:B------:R-:W-:Y:S01]  /*0360*/  LOP3.LUT R0, R5, 0x7ffffff0, RZ, 0xc0, !PT ;  /* 0x7ffffff005007812 */ /* 0x000fe200078ec0ff */
[----:B------:R-:W-:-:S04]  /*0370*/  IMAD.MOV.U32 R2, RZ, RZ, R1 ;  /* 0x000000ffff027224 */ /* 0x000fc800078e0001 */
[----:B------:R-:W-:-:S07]  /*0380*/  IMAD.MOV R6, RZ, RZ, -R0 ;  /* 0x000000ffff067224 */ /* 0x000fce00078e0a00 */
.L_x_40:
[----:B------:R-:W-:Y:S01]  /*0390*/  VIADD R6, R6, 0x10 ;  /* 0x0000001006067836 */ /* 0x000fe20000000000 */
[----:B------:R0:W-:Y:S04]  /*03a0*/  STL.128 [R2], RZ ;  /* 0x000000ff02007387 */ /* 0x0001e80000100c00 */
[----:B------:R-:W-:Y:S02]  /*03b0*/  ISETP.NE.AND P0, PT, R6, RZ, PT ;  /* 0x000000ff0600720c */ /* 0x000fe40003f05270 */
[----:B0-----:R-:W-:-:S11]  /*03c0*/  IADD3 R2, PT, PT, R2, 0x10, RZ ;  /* 0x0000001002027810 */ /* 0x001fd60007ffe0ff */
[----:B------:R-:W-:Y:S05]  /*03d0*/  @P0 BRA `(.L_x_40) ;  /* 0xfffffffc00ec0947 */ /* 0x000fea000383ffff */
.L_x_39:
[----:B------:R-:W-:Y:S05]  /*03e0*/  @!P1 BRA `(.L_x_38) ;  /* 0x0000000000809947 */ /* 0x000fea0003800000 */
[----:B------:R-:W-:Y:S02]  /*03f0*/  ISETP.GE.U32.AND P0, PT, R7, 0x8, PT ;  /* 0x000000080700780c */ /* 0x000fe40003f06070 */
[----:B------:R-:W-:-:S04]  /*0400*/  LOP3.LUT R6, R5, 0x7, RZ, 0xc0, !PT ;  /* 0x0000000705067812 */ /* 0x000fc800078ec0ff */
[----:B------:R-:W-:-:S07]  /*0410*/  ISETP.NE.AND P1, PT, R6, RZ, PT ;  /* 0x000000ff0600720c */ /* 0x000fce0003f25270 */
[----:B------:R-:W-:Y:S06]  /*0420*/  @!P0 BRA `(.L_x_41) ;  /* 0x0000000000288947 */ /* 0x000fec0003800000 */
[----:B------:R-:W-:Y:S02]  /*0430*/  IMAD.IADD R2, R1, 0x1, R0 ;  /* 0x0000000101027824 */ /* 0x000fe400078e0200 */
[----:B------:R-:W-:-:S03]  /*0440*/  VIADD R0, R0, 0x8 ;  /* 0x0000000800007836 */ /* 0x000fc60000000000 */
        /* <DEDUP_REMOVED lines=8> */
.L_x_41:
[----:B------:R-:W-:Y:S05]  /*04d0*/  @!P1 BRA `(.L_x_38) ;  /* 0x0000000000449947 */ /* 0x000fea0003800000 */
[----:B------:R-:W-:Y:S02]  /*04e0*/  ISETP.GE.U32.AND P0, PT, R6, 0x4, PT ;  /* 0x000000040600780c */ /* 0x000fe40003f06070 */
[----:B0-----:R-:W-:-:S04]  /*04f0*/  LOP3.LUT R2, R5, 0x3, RZ, 0xc0, !PT ;  /* 0x0000000305027812 */ /* 0x001fc800078ec0ff */
[----:B------:R-:W-:-:S07]  /*0500*/  ISETP.NE.AND P1, PT, R2, RZ, PT ;  /* 0x000000ff0200720c */ /* 0x000fce0003f25270 */
[----:B------:R-:W-:Y:S01]  /*0510*/  @P0 IMAD.IADD R6, R1, 0x1, R0 ;  /* 0x0000000101060824 */ /* 0x000fe200078e0200 */
[----:B------:R-:W-:-:S04]  /*0520*/  @P0 IADD3 R0, PT, PT, R0, 0x4, RZ ;  /* 0x0000000400000810 */ /* 0x000fc80007ffe0ff */
[----:B------:R1:W-:Y:S04]  /*0530*/  @P0 STL.U8 [R6], RZ ;  /* 0x000000ff06000387 */ /* 0x0003e80000100000 */
[----:B------:R1:W-:Y:S04]  /*0540*/  @P0 STL.U8 [R6+0x1], RZ ;  /* 0x000001ff06000387 */ /* 0x0003e80000100000 */
[----:B------:R1:W-:Y:S04]  /*0550*/  @P0 STL.U8 [R6+0x2], RZ ;  /* 0x000002ff06000387 */ /* 0x0003e80000100000 */
[----:B------:R1:W-:Y:S01]  /*0560*/  @P0 STL.U8 [R6+0x3], RZ ;  /* 0x000003ff06000387 */ /* 0x0003e20000100000 */
[----:B------:R-:W-:Y:S05]  /*0570*/  @!P1 BRA `(.L_x_38) ;  /* 0x00000000001c9947 */ /* 0x000fea0003800000 */
[----:B------:R-:W-:Y:S02]  /*0580*/  IMAD.IADD R0, R1, 0x1, R0 ;  /* 0x0000000101007824 */ /* 0x000fe400078e0200 */
[----:B------:R-:W-:-:S07]  /*0590*/  IMAD.MOV R2, RZ, RZ, -R2 ;  /* 0x000000ffff027224 */ /* 0x000fce00078e0a02 */
.L_x_42:
[----:B------:R-:W-:Y:S01]  /*05a0*/  VIADD R2, R2, 0x1 ;  /* 0x0000000102027836 */ /* 0x000fe20000000000 */
[----:B------:R0:W-:Y:S04]  /*05b0*/  STL.U8 [R0], RZ ;  /* 0x000000ff00007387 */ /* 0x0001e80000100000 */
[----:B------:R-:W-:Y:S02]  /*05c0*/  ISETP.NE.AND P0, PT, R2, RZ, PT ;  /* 0x000000ff0200720c */ /* 0x000fe40003f05270 */
[----:B0-----:R-:W-:-:S11]  /*05d0*/  IADD3 R0, PT, PT, R0, 0x1, RZ ;  /* 0x0000000100007810 */ /* 0x001fd60007ffe0ff */
[----:B------:R-:W-:Y:S05]  /*05e0*/  @P0 BRA `(.L_x_42) ;  /* 0xfffffffc00ec0947 */ /* 0x000fea000383ffff */
.L_x_38:
[----:B------:R-:W-:Y:S01]  /*05f0*/  ISETP.GE.AND P0, PT, R3, R4, PT ;  /* 0x000000040300720c */ /* 0x000fe20003f06270 */
[----:B------:R-:W2:Y:S01]  /*0600*/  LDCU UR4, c[0x0][0x394] ;  /* 0x00007280ff0477ac */ /* 0x000ea20008000800 */
[----:B------:R-:W-:Y:S01]  /*0610*/  BSSY.RECONVERGENT B0, `(.L_x_43) ;  /* 0x0000048000007945 */ /* 0x000fe20003800200 */
[----:B------:R-:W4:Y:S10]  /*0620*/  LDCU UR5, c[0x0][0x394] ;  /* 0x00007280ff0577ac */ /* 0x000f340008000800 */
[----:B------:R-:W-:Y:S05]  /*0630*/  @P0 BRA `(.L_x_44) ;  /* 0x0000000400140947 */ /* 0x000fea0003800000 */
[----:B-----5:R-:W-:Y:S01]  /*0640*/  IMAD.IADD R0, R4, 0x1, -R3 ;  /* 0x0000000104007824 */ /* 0x020fe200078e0a03 */
[----:B------:R-:W-:Y:S01]  /*0650*/  BSSY.RECONVERGENT B1, `(.L_x_45) ;  /* 0x0000017000017945 */ /* 0x000fe20003800200 */
[----:B0-----:R-:W-:-:S03]  /*0660*/  IMAD.IADD R2, R3, 0x1, -R4 ;  /* 0x0000000103027824 */ /* 0x001fc600078e0a04 */
[----:B------:R-:W-:Y:S02]  /*0670*/  LOP3.LUT P0, R0, R0, 0x3, RZ, 0xc0, !PT ;  /* 0x0000000300007812 */ /* 0x000fe4000780c0ff */
[----:B------:R-:W-:-:S11]  /*0680*/  ISETP.GT.U32.AND P1, PT, R2, -0x4, PT ;  /* 0xfffffffc0200780c */ /* 0x000fd60003f24070 */
[----:B------:R-:W-:Y:S05]  /*0690*/  @!P0 BRA `(.L_x_46) ;  /* 0x0000000000488947 */ /* 0x000fea0003800000 */
[----:B-1----:R-:W0:Y:S01]  /*06a0*/  LDC.64 R6, c[0x0][0x3a0] ;  /* 0x0000e800ff067b82 */ /* 0x002e220000000a00 */
[----:B------:R-:W-:-:S07]  /*06b0*/  IMAD.MOV R2, RZ, RZ, -R0 ;  /* 0x000000ffff027224 */ /* 0x000fce00078e0a00 */
[----:B------:R-:W1:Y:S02]  /*06c0*/  LDC.64 R10, c[0x0][0x388] ;  /* 0x0000e200ff0a7b82 */ /* 0x000e640000000a00 */
.L_x_47:
[----:B-1----:R-:W-:-:S06]  /*06d0*/  IMAD.WIDE R12, R3, 0x4, R10 ;  /* 0x00000004030c7825 */ /* 0x002fcc00078e020a */
[----:B------:R-:W0:Y:S02]  /*06e0*/  LDG.E.CONSTANT R13, desc[UR6][R12.64] ;  /* 0x000000060c0d7981 */ /* 0x000e24000c1e9900 */
[----:B0-----:R-:W-:-:S05]  /*06f0*/  IMAD.WIDE R14, R13, 0x4, R6 ;  /* 0x000000040d0e7825 */ /* 0x001fca00078e0206 */
[----:B------:R-:W5:Y:S01]  /*0700*/  LDG.E R0, desc[UR6][R14.64] ;  /* 0x000000060e007981 */ /* 0x000f62000c1e1900 */
[----:B--2---:R-:W-:Y:S01]  /*0710*/  MOV R5, UR4 ;  /* 0x0000000400057c02 */ /* 0x004fe20008000f00 */
[----:B---3--:R-:W-:Y:S01]  /*0720*/  IMAD.MOV.U32 R16, RZ, RZ, 0x1 ;  /* 0x00000001ff107424 */ /* 0x008fe200078e00ff */
[----:B------:R-:W-:Y:S01]  /*0730*/  IADD3 R3, PT, PT, R3, 0x1, RZ ;  /* 0x0000000103037810 */ /* 0x000fe20007ffe0ff */
[----:B------:R-:W-:Y:S01]  /*0740*/  VIADD R2, R2, 0x1 ;  /* 0x0000000102027836 */ /* 0x000fe20000000000 */
[----:B-----5:R-:W-:-:S04]  /*0750*/  ISETP.GE.AND P0, PT, R0, R5, PT ;  /* 0x000000050000720c */ /* 0x020fc80003f06270 */
[----:B------:R-:W-:-:S13]  /*0760*/  ISETP.LT.OR P0, PT, R0, RZ, P0 ;  /* 0x000000ff0000720c */ /* 0x000fda0000701670 */
[----:B------:R-:W-:Y:S01]  /*0770*/  @!P0 PRMT R13, R16, 0x7610, R13 ;  /* 0x00007610100d8816 */ /* 0x000fe2000000000d */
[----:B------:R-:W-:-:S05]  /*0780*/  @!P0 IMAD.IADD R0, R1, 0x1, R0 ;  /* 0x0000000101008824 */ /* 0x000fca00078e0200 */
[----:B------:R0:W-:Y:S01]  /*0790*/  @!P0 STL.U8 [R0], R13 ;  /* 0x0000000d00008387 */ /* 0x0001e20000100000 */
[----:B------:R-:W-:-:S13]  /*07a0*/  ISETP.NE.AND P0, PT, R2, RZ, PT ;  /* 0x000000ff0200720c */ /* 0x000fda0003f05270 */
[----:B0-----:R-:W-:Y:S05]  /*07b0*/  @P0 BRA `(.L_x_47) ;  /* 0xfffffffc00c40947 */ /* 0x001fea000383ffff */
.L_x_46:
[----:B--2-4-:R-:W-:Y:S05]  /*07c0*/  BSYNC.RECONVERGENT B1 ;  /* 0x0000000000017941 */ /* 0x014fea0003800200 */
.L_x_45:
[----:B------:R-:W-:Y:S05]  /*07d0*/  @P1 BRA `(.L_x_44) ;  /* 0x0000000000ac1947 */ /* 0x000fea0003800000 */
[----:B------:R-:W0:Y:S01]  /*07e0*/  LDC.64 R12, c[0x0][0x388] ;  /* 0x0000e200ff0c7b82 */ /* 0x000e220000000a00 */
[----:B------:R-:W-:-:S07]  /*07f0*/  IMAD.IADD R7, R3, 0x1, -R4 ;  /* 0x0000000103077824 */ /* 0x000fce00078e0a04 */
[----:B------:R-:W2:Y:S01]  /*0800*/  LDC.64 R10, c[0x0][0x3a0] ;  /* 0x0000e800ff0a7b82 */ /* 0x000ea20000000a00 */
[----:B0-----:R-:W-:-:S05]  /*0810*/  IADD3 R12, P0, PT, R12, 0x8, RZ ;  /* 0x000000080c0c7810 */ /* 0x001fca0007f1e0ff */
[----:B------:R-:W-:-:S08]  /*0820*/  IMAD.X R13, RZ, RZ, R13, P0 ;  /* 0x000000ffff0d7224 */ /* 0x000fd000000e060d */
.L_x_48:
[----:B------:R-:W-:-:S05]  /*0830*/  IMAD.WIDE R22, R3, 0x4, R12 ;  /* 0x0000000403167825 */ /* 0x000fca00078e020c */
[----:B------:R-:W2:Y:S04]  /*0840*/  LDG.E.CONSTANT R15, desc[UR6][R22.64+-0x8] ;  /* 0xfffff806160f7981 */ /* 0x000ea8000c1e9900 */
[----:B---3--:R-:W3:Y:S04]  /*0850*/  LDG.E.CONSTANT R17, desc[UR6][R22.64+-0x4] ;  /* 0xfffffc0616117981 */ /* 0x008ee8000c1e9900 */
[----:B------:R-:W4:Y:S04]  /*0860*/  LDG.E.CONSTANT R19, desc[UR6][R22.64] ;  /* 0x0000000616137981 */ /* 0x000f28000c1e9900 */
[----:B------:R-:W5:Y:S01]  /*0870*/  LDG.E.CONSTANT R21, desc[UR6][R22.64+0x4] ;  /* 0x0000040616157981 */ /* 0x000f62000c1e9900 */
[----:B--2---:R-:W-:-:S04]  /*0880*/  IMAD.WIDE R14, R15, 0x4, R10 ;  /* 0x000000040f0e7825 */ /* 0x004fc800078e020a */
[--C-:B---3--:R-:W-:Y:S01]  /*0890*/  IMAD.WIDE R16, R17, 0x4, R10.reuse ;  /* 0x0000000411107825 */ /* 0x108fe200078e020a */
[----:B------:R0:W2:Y:S03]  /*08a0*/  LDG.E R0, desc[UR6][R14.64] ;  /* 0x000000060e007981 */ /* 0x0000a6000c1e1900 */
[--C-:B----4-:R-:W-:Y:S01]  /*08b0*/  IMAD.WIDE R18, R19, 0x4, R10.reuse ;  /* 0x0000000413127825 */ /* 0x110fe200078e020a */
[----:B------:R3:W4:Y:S03]  /*08c0*/  LDG.E R2, desc[UR6][R16.64] ;  /* 0x0000000610027981 */ /* 0x000726000c1e1900 */
[----:B-----5:R-:W-:Y:S01]  /*08d0*/  IMAD.WIDE R20, R21, 0x4, R10 ;  /* 0x0000000415147825 */ /* 0x020fe200078e020a */
[----:B------:R-:W5:Y:S04]  /*08e0*/  LDG.E R4, desc[UR6][R18.64] ;  /* 0x0000000612047981 */ /* 0x000f68000c1e1900 */
[----:B-1----:R-:W5:Y:S01]  /*08f0*/  LDG.E R6, desc[UR6][R20.64] ;  /* 0x0000000614067981 */ /* 0x002f62000c1e1900 */
[----:B------:R-:W-:Y:S01]  /*0900*/  IMAD.U32 R5, RZ, RZ, UR5 ;  /* 0x00000005ff057e24 */ /* 0x000fe2000f8e00ff */
[----:B0-----:R-:W-:Y:S01]  /*0910*/  MOV R14, 0x1 ;  /* 0x00000001000e7802 */ /* 0x001fe20000000f00 */
[----:B------:R-:W-:-:S02]  /*0920*/  IMAD.MOV.U32 R15, RZ, RZ, 0x1 ;  /* 0x00000001ff0f7424 */ /* 0x000fc400078e00ff */
[----:B---3--:R-:W-:Y:S02]  /*0930*/  IMAD.MOV.U32 R16, RZ, RZ, 0x1 ;  /* 0x00000001ff107424 */ /* 0x008fe400078e00ff */
[----:B------:R-:W-:Y:S01]  /*0940*/  IMAD.MOV.U32 R17, RZ, RZ, 0x1 ;  /* 0x00000001ff117424 */ /* 0x000fe200078e00ff */
[----:B------:R-:W-:Y:S01]  /*0950*/  IADD3 R7, PT, PT, R7, 0x4, RZ ;  /* 0x0000000407077810 */ /* 0x000fe20007ffe0ff */
[----:B------:R-:W-:Y:S01]  /*0960*/  VIADD R3, R3, 0x4 ;  /* 0x0000000403037836 */ /* 0x000fe20000000000 */
[-C--:B--2---:R-:W-:Y:S02]  /*0970*/  ISETP.GE.AND P2, PT, R0, R5.reuse, PT ;  /* 0x000000050000720c */ /* 0x084fe40003f46270 */
[-C--:B----4-:R-:W-:Y:S02]  /*0980*/  ISETP.GE.AND P3, PT, R2, R5.reuse, PT ;  /* 0x000000050200720c */ /* 0x090fe40003f66270 */
[----:B------:R-:W-:Y:S02]  /*0990*/  ISETP.LT.OR P2, PT, R0, RZ, P2 ;  /* 0x000000ff0000720c */ /* 0x000fe40001741670 */
[----:B-----5:R-:W-:-:S02]  /*09a0*/  ISETP.GE.AND P0, PT, R4, R5, PT ;  /* 0x000000050400720c */ /* 0x020fc40003f06270 */
[----:B------:R-:W-:Y:S02]  /*09b0*/  ISETP.LT.OR P3, PT, R2, RZ, P3 ;  /* 0x000000ff0200720c */ /* 0x000fe40001f61670 */
[----:B------:R-:W-:Y:S02]  /*09c0*/  ISETP.GE.AND P1, PT, R6, R5, PT ;  /* 0x000000050600720c */ /* 0x000fe40003f26270 */
[----:B------:R-:W-:Y:S02]  /*09d0*/  ISETP.LT.OR P0, PT, R4, RZ, P0 ;  /* 0x000000ff0400720c */ /* 0x000fe40000701670 */
[----:B------:R-:W-:-:S03]  /*09e0*/  ISETP.LT.OR P1, PT, R6, RZ, P1 ;  /* 0x000000ff0600720c */ /* 0x000fc60000f21670 */
[----:B------:R-:W-:-:S04]  /*09f0*/  @!P2 IADD3 R0, PT, PT, R1, R0, RZ ;  /* 0x000000000100a210 */ /* 0x000fc80007ffe0ff */
[C---:B------:R-:W-:Y:S01]  /*0a00*/  @!P3 IMAD.IADD R2, R1.reuse, 0x1, R2 ;  /* 0x000000010102b824 */ /* 0x040fe200078e0202 */
[----:B------:R0:W-:Y:S03]  /*0a10*/  @!P2 STL.U8 [R0], R14 ;  /* 0x0000000e0000a387 */ /* 0x0001e60000100000 */
[C---:B------:R-:W-:Y:S02]  /*0a20*/  @!P0 IMAD.IADD R4, R1.reuse, 0x1, R4 ;  /* 0x0000000101048824 */ /* 0x040fe400078e0204 */
[----:B------:R-:W-:Y:S01]  /*0a30*/  @!P1 IMAD.IADD R6, R1, 0x1, R6 ;  /* 0x0000000101069824 */ /* 0x000fe200078e0206 */
[----:B------:R0:W-:Y:S04]  /*0a40*/  @!P3 STL.U8 [R2], R15 ;  /* 0x0000000f0200b387 */ /* 0x0001e80000100000 */
[----:B------:R0:W-:Y:S04]  /*0a50*/  @!P0 STL.U8 [R4], R16 ;  /* 0x0000001004008387 */ /* 0x0001e80000100000 */
[----:B------:R0:W-:Y:S01]  /*0a60*/  @!P1 STL.U8 [R6], R17 ;  /* 0x0000001106009387 */ /* 0x0001e20000100000 */
[----:B------:R-:W-:-:S13]  /*0a70*/  ISETP.NE.AND P0, PT, R7, RZ, PT ;  /* 0x000000ff0700720c */ /* 0x000fda0003f05270 */
[----:B0-----:R-:W-:Y:S05]  /*0a80*/  @P0 BRA `(.L_x_48) ;  /* 0xfffffffc00680947 */ /* 0x001fea000383ffff */
.L_x_44:
[----:B--2-4-:R-:W-:Y:S05]  /*0a90*/  BSYNC.RECONVERGENT B0 ;  /* 0x0000000000007941 */ /* 0x014fea0003800200 */
.L_x_43:
[----:B------:R-:W-:Y:S01]  /*0aa0*/  ISETP.GE.AND P0, PT, R5, 0x1, PT ;  /* 0x000000010500780c */ /* 0x000fe20003f06270 */
[----:B------:R-:W2:Y:S01]  /*0ab0*/  LDCU UR5, c[0x0][0x394] ;  /* 0x00007280ff0577ac */ /* 0x000ea20008000800 */
[----:B------:R-:W-:Y:S01]  /*0ac0*/  BSSY.RECONVERGENT B0, `(.L_x_49) ;  /* 0x000000c000007945 */ /* 0x000fe20003800200 */
[----:B-----5:R-:W-:-:S10]  /*0ad0*/  IMAD.MOV.U32 R0, RZ, RZ, RZ ;  /* 0x000000ffff007224 */ /* 0x020fd400078e00ff */
[----:B------:R-:W-:Y:S05]  /*0ae0*/  @!P0 BRA `(.L_x_50) ;  /* 0x0000000000248947 */ /* 0x000fea0003800000 */
[----:B------:R-:W-:-:S07]  /*0af0*/  IMAD.MOV.U32 R0, RZ, RZ, RZ ;  /* 0x000000ffff007224 */ /* 0x000fce00078e00ff */
.L_x_51:
[----:B0-----:R-:W-:-:S06]  /*0b00*/  IADD3 R2, PT, PT, R1, R0, RZ ;  /* 0x0000000001027210 */ /* 0x001fcc0007ffe0ff */
[----:B------:R-:W4:Y:S02]  /*0b10*/  LDL.U8 R2, [R2] ;  /* 0x0000000002027983 */ /* 0x000f240000100000 */
[----:B----4-:R-:W-:-:S13]  /*0b20*/  ISETP.NE.AND P0, PT, R2, RZ, PT ;  /* 0x000000ff0200720c */ /* 0x010fda0003f05270 */
[----:B------:R-:W-:Y:S05]  /*0b30*/  @!P0 BRA `(.L_x_50) ;  /* 0x0000000000108947 */ /* 0x000fea0003800000 */
[----:B------:R-:W-:-:S05]  /*0b40*/  VIADD R0, R0, 0x1 ;  /* 0x0000000100007836 */ /* 0x000fca0000000000 */
[----:B--2---:R-:W-:-:S13]  /*0b50*/  ISETP.NE.AND P0, PT, R0, UR5, PT ;  /* 0x0000000500007c0c */ /* 0x004fda000bf05270 */
[----:B------:R-:W-:Y:S05]  /*0b60*/  @P0 BRA `(.L_x_51) ;  /* 0xfffffffc00e40947 */ /* 0x000fea000383ffff */
[----:B------:R-:W-:-:S07]  /*0b70*/  IMAD.MOV.U32 R0, RZ, RZ, RZ ;  /* 0x000000ffff007224 */ /* 0x000fce00078e00ff */
.L_x_50:
[----:B--2---:R-:W-:Y:S05]  /*0b80*/  BSYNC.RECONVERGENT B0 ;  /* 0x0000000000007941 */ /* 0x004fea0003800200 */
.L_x_49:
[----:B------:R-:W2:Y:S01]  /*0b90*/  S2R R5, SR_LANEID ;  /* 0x0000000000057919 */ /* 0x000ea20000000000 */
[----:B------:R-:W-:Y:S01]  /*0ba0*/  HFMA2 R4, -RZ, RZ, 0, 5.9604644775390625e-08 ;  /* 0x00000001ff047431 */ /* 0x000fe200000001ff */
[----:B0-----:R-:W0:Y:S01]  /*0bb0*/  LDC.64 R2, c[0x0][0x3a8] ;  /* 0x0000ea00ff027b82 */ /* 0x001e220000000a00 */
[----:B------:R-:W-:Y:S01]  /*0bc0*/  VOTEU.ANY UR4, UPT, PT ;  /* 0x0000000000047886 */ /* 0x000fe200038e0100 */
[----:B------:R-:W-:Y:S01]  /*0bd0*/  STG.E desc[UR6][R8.64], R0 ;  /* 0x0000000008007986 */ /* 0x000fe2000c101906 */
[----:B------:R-:W-:-:S05]  /*0be0*/  UFLO.U32 UR4, UR4 ;  /* 0x00000004000472bd */ /* 0x000fca00080e0000 */
[----:B------:R-:W4:Y:S01]  /*0bf0*/  REDUX.OR UR8, R4 ;  /* 0x00000000040873c4 */ /* 0x000f220000004000 */
[----:B--2---:R-:W-:Y:S01]  /*0c00*/  ISETP.EQ.U32.AND P0, PT, R5, UR4, PT ;  /* 0x0000000405007c0c */ /* 0x004fe2000bf02070 */
[----:B----4-:R-:W-:-:S12]  /*0c10*/  IMAD.U32 R5, RZ, RZ, UR8 ;  /* 0x00000008ff057e24 */ /* 0x010fd8000f8e00ff */
[----:B0-----:R-:W-:Y:S01]  /*0c20*/  @P0 REDG.E.OR.STRONG.GPU desc[UR6][R2.64], R5 ;  /* 0x000000050200098e */ /* 0x001fe2000f12e106 */
[----:B------:R-:W-:Y:S05]  /*0c30*/  EXIT ;  /* 0x000000000000794d */ /* 0x000fea0003800000 */
.L_x_52:
        /* <DEDUP_REMOVED lines=12> */
.L_x_55:


//--------------------- .text.assign_priorities   --------------------------
	.section	.text.assign_priorities,"ax",@progbits
	.align	128
        .global         assign_priorities
        .type           assign_priorities,@function
        .size           assign_priorities,(.L_x_56 - assign_priorities)
        .other          assign_priorities,@"STO_CUDA_ENTRY STV_DEFAULT"
assign_priorities:
.text.assign_priorities:
[----:B------:R-:W-:Y:S01]  /*0000*/  LDC R1, c[0x0][0x37c] ;  /* 0x0000df00ff017b82 */ /* 0x000fe20000000800 */
[----:B------:R-:W0:Y:S07]  /*0010*/  S2R R0, SR_TID.X ;  /* 0x0000000000007919 */ /* 0x000e2e0000002100 */
[----:B------:R-:W0:Y:S01]  /*0020*/  S2UR UR4, SR_CTAID.X ;  /* 0x00000000000479c3 */ /* 0x000e220000002500 */
[----:B------:R-:W1:Y:S07]  /*0030*/  LDCU UR5, c[0x0][0x380] ;  /* 0x00007000ff0577ac */ /* 0x000e6e0008000800 */
[----:B------:R-:W0:Y:S02]  /*0040*/  LDC R5, c[0x0][0x360] ;  /* 0x0000d800ff057b82 */ /* 0x000e240000000800 */
[----:B0-----:R-:W-:-:S05]  /*0050*/  IMAD R5, R5, UR4, R0 ;  /* 0x0000000405057c24 */ /* 0x001fca000f8e0200 */
[----:B-1----:R-:W-:-:S13]  /*0060*/  ISETP.GE.AND P0, PT, R5, UR5, PT ;  /* 0x0000000505007c0c */ /* 0x002fda000bf06270 */
[----:B------:R-:W-:Y:S05]  /*0070*/  @P0 EXIT ;  /* 0x000000000000094d */ /* 0x000fea0003800000 */
[----:B------:R-:W0:Y:S01]  /*0080*/  LDCU UR6, c[0x0][0x384] ;  /* 0x00007080ff0677ac */ /* 0x000e220008000800 */
[----:B------:R-:W1:Y:S01]  /*0090*/  LDC.64 R2, c[0x0][0x388] ;  /* 0x0000e200ff027b82 */ /* 0x000e620000000a00 */
[----:B------:R-:W-:Y:S01]  /*00a0*/  HFMA2 R7, -RZ, RZ, 2.88671875, 25.703125 ;  /* 0x41c64e6dff077431 */ /* 0x000fe200000001ff */
[----:B------:R-:W2:Y:S01]  /*00b0*/  LDCU.64 UR4, c[0x0][0x358] ;  /* 0x00006b00ff0477ac */ /* 0x000ea20008000a00 */
[----:B0-----:R-:W-:-:S05]  /*00c0*/  IADD3 R0, PT, PT, R5, UR6, RZ ;  /* 0x0000000605007c10 */ /* 0x001fca000fffe0ff */
[----:B------:R-:W-:Y:S02]  /*00d0*/  IMAD R0, R0, R7, 0x3039 ;  /* 0x0000303900007424 */ /* 0x000fe400078e0207 */
[----:B-1----:R-:W-:-:S03]  /*00e0*/  IMAD.WIDE R2, R5, 0x4, R2 ;  /* 0x0000000405027825 */ /* 0x002fc600078e0202 */
[----:B------:R-:W-:-:S05]  /*00f0*/  LOP3.LUT R5, R0, 0x7fffffff, RZ, 0xc0, !PT ;  /* 0x7fffffff00057812 */ /* 0x000fca00078ec0ff */
[----:B--2---:R-:W-:Y:S01]  /*0100*/  STG.E desc[UR4][R2.64], R5 ;  /* 0x0000000502007986 */ /* 0x004fe2000c101904 */
[----:B------:R-:W-:Y:S05]  /*0110*/  EXIT ;  /* 0x000000000000794d */ /* 0x000fea0003800000 */
.L_x_53:
        /* <DEDUP_REMOVED lines=14> */
.L_x_56:


//--------------------- .nv.shared.reserved.0     --------------------------
	.section	.nv.shared.reserved.0,"aw",@nobits
	.weak		__nv_reservedSMEM_offset_0_alias
	.size		__nv_reservedSMEM_offset_0_alias, 0, 64
	.other		__nv_reservedSMEM_offset_0_alias,@"STO_CUDA_RESERVED_SHARED STV_DEFAULT"
__nv_reservedSMEM_offset_0_alias:
	.zero		0
	.zero		64


//--------------------- .nv.constant0.pocket_clustering_kernel --------------------------
	.section	.nv.constant0.pocket_clustering_kernel,"a",@progbits
	.sectionflags	@""
	.align	4
.nv.constant0.pocket_clustering_kernel:
	.zero		928


//--------------------- .nv.constant0.jones_plassmann_round --------------------------
	.section	.nv.constant0.jones_plassmann_round,"a",@progbits
	.sectionflags	@""
	.align	4
.nv.constant0.jones_plassmann_round:
	.zero		944


//--------------------- .nv.constant0.assign_priorities --------------------------
	.section	.nv.constant0.assign_priorities,"a",@progbits
	.sectionflags	@""
	.align	4
.nv.constant0.assign_priorities:
	.zero		912


//--------------------- SYMBOLS --------------------------

	.type		.nv.reservedSmem.offset0,@object
	.size		.nv.reservedSmem.offset0,0x4
